	.target	sm_80

	.elftype	@"ET_EXEC"


//--------------------- .note.nv.tkinfo           --------------------------
	.section	.note.nv.tkinfo,"",@"SHT_NOTE"
	.sectionflags	@"SHF_NOTE_NV_TKINFO"
	.tkinfo
        /*0018*/ 	.word	0x00000002
        /*0030*/ 	.string	""
        /*0030*/ 	.string	"ptxas"
        /*0030*/ 	.string	"Cuda compilation tools, release 13.0, V13.0.88"
        /*0030*/ 	.string	"Build cuda_13.0.r13.0/compiler.36424714_0"
        /*0030*/ 	.string	"-v  -suppress-debug-info  -lineinfo  -arch sm_80 "



//--------------------- .note.nv.cuinfo           --------------------------
	.section	.note.nv.cuinfo,"",@"SHT_NOTE"
	.sectionflags	@"SHF_NOTE_NV_CUINFO"
        /*0018*/ 	.short	0x0002
        /*001a*/ 	.short	0x0050
        /*001c*/ 	.short	0x0082
	.zero		2


//--------------------- .nv.info                  --------------------------
	.section	.nv.info,"",@"SHT_CUDA_INFO"
	.align	4


	//----- nvinfo : EIATTR_REGCOUNT
	.align		4
        /*0000*/ 	.byte	0x04, 0x2f
        /*0002*/ 	.short	(.L_1 - .L_0)
	.align		4
.L_0:
        /*0004*/ 	.word	index@(matmul_kernel)
        /*0008*/ 	.word	0x000000d6


	//----- nvinfo : EIATTR_FRAME_SIZE
	.align		4
.L_1:
        /*000c*/ 	.byte	0x04, 0x11
        /*000e*/ 	.short	(.L_3 - .L_2)
	.align		4
.L_2:
        /*0010*/ 	.word	index@(matmul_kernel)
        /*0014*/ 	.word	0x00000000


	//----- nvinfo : EIATTR_MIN_STACK_SIZE
	.align		4
.L_3:
        /*0018*/ 	.byte	0x04, 0x12
        /*001a*/ 	.short	(.L_5 - .L_4)
	.align		4
.L_4:
        /*001c*/ 	.word	index@(matmul_kernel)
        /*0020*/ 	.word	0x00000000
.L_5:


//--------------------- .nv.info.matmul_kernel    --------------------------
	.section	.nv.info.matmul_kernel,"",@"SHT_CUDA_INFO"
	.sectionflags	@""
	.align	4


	//----- nvinfo : EIATTR_CUDA_API_VERSION
	.align		4
        /*0000*/ 	.byte	0x04, 0x37
        /*0002*/ 	.short	(.L_7 - .L_6)
.L_6:
        /*0004*/ 	.word	0x00000082


	//----- nvinfo : EIATTR_SW2861232_WAR
	.align		4
.L_7:
        /*0008*/ 	.byte	0x01, 0x35
	.zero		2


	//----- nvinfo : EIATTR_PARAM_CBANK
	.align		4
        /*000c*/ 	.byte	0x04, 0x0a
        /*000e*/ 	.short	(.L_9 - .L_8)
	.align		4
.L_8:
        /*0010*/ 	.word	index@(.nv.constant0.matmul_kernel)
        /*0014*/ 	.short	0x0160
        /*0016*/ 	.short	0x0050


	//----- nvinfo : EIATTR_CBANK_PARAM_SIZE
	.align		4
.L_9:
        /*0018*/ 	.byte	0x03, 0x19
        /*001a*/ 	.short	0x0050


	//----- nvinfo : EIATTR_KPARAM_INFO
	.align		4
        /*001c*/ 	.byte	0x04, 0x17
        /*001e*/ 	.short	(.L_11 - .L_10)
.L_10:
        /*0020*/ 	.word	0x00000000
        /*0024*/ 	.short	0x000d
        /*0026*/ 	.short	0x0048
        /*0028*/ 	.byte	0x00, 0xf4, 0x21, 0x00


	//----- nvinfo : EIATTR_KPARAM_INFO
	.align		4
.L_11:
        /*002c*/ 	.byte	0x04, 0x17
        /*002e*/ 	.short	(.L_13 - .L_12)
.L_12:
        /*0030*/ 	.word	0x00000000
        /*0034*/ 	.short	0x000c
        /*0036*/ 	.short	0x0040
        /*0038*/ 	.byte	0x00, 0xf4, 0x21, 0x00


	//----- nvinfo : EIATTR_KPARAM_INFO
	.align		4
.L_13:
        /*003c*/ 	.byte	0x04, 0x17
        /*003e*/ 	.short	(.L_15 - .L_14)
.L_14:
        /*0040*/ 	.word	0x00000000
        /*0044*/ 	.short	0x000b
        /*0046*/ 	.short	0x0038
        /*0048*/ 	.byte	0x00, 0xf0, 0x11, 0x00


	//----- nvinfo : EIATTR_KPARAM_INFO
	.align		4
.L_15:
        /*004c*/ 	.byte	0x04, 0x17
        /*004e*/ 	.short	(.L_17 - .L_16)
.L_16:
        /*0050*/ 	.word	0x00000000
        /*0054*/ 	.short	0x000a
        /*0056*/ 	.short	0x0034
        /*0058*/ 	.byte	0x00, 0xf0, 0x11, 0x00


	//----- nvinfo : EIATTR_KPARAM_INFO
	.align		4
.L_17:
        /*005c*/ 	.byte	0x04, 0x17
        /*005e*/ 	.short	(.L_19 - .L_18)
.L_18:
        /*0060*/ 	.word	0x00000000
        /*0064*/ 	.short	0x0009
        /*0066*/ 	.short	0x0030
        /*0068*/ 	.byte	0x00, 0xf0, 0x11, 0x00


	//----- nvinfo : EIATTR_KPARAM_INFO
	.align		4
.L_19:
        /*006c*/ 	.byte	0x04, 0x17
        /*006e*/ 	.short	(.L_21 - .L_20)
.L_20:
        /*0070*/ 	.word	0x00000000
        /*0074*/ 	.short	0x0008
        /*0076*/ 	.short	0x002c
        /*0078*/ 	.byte	0x00, 0xf0, 0x11, 0x00


	//----- nvinfo : EIATTR_KPARAM_INFO
	.align		4
.L_21:
        /*007c*/ 	.byte	0x04, 0x17
        /*007e*/ 	.short	(.L_23 - .L_22)
.L_22:
        /*0080*/ 	.word	0x00000000
        /*0084*/ 	.short	0x0007
        /*0086*/ 	.short	0x0028
        /*0088*/ 	.byte	0x00, 0xf0, 0x11, 0x00


	//----- nvinfo : EIATTR_KPARAM_INFO
	.align		4
.L_23:
        /*008c*/ 	.byte	0x04, 0x17
        /*008e*/ 	.short	(.L_25 - .L_24)
.L_24:
        /*0090*/ 	.word	0x00000000
        /*0094*/ 	.short	0x0006
        /*0096*/ 	.short	0x0024
        /*0098*/ 	.byte	0x00, 0xf0, 0x11, 0x00


	//----- nvinfo : EIATTR_KPARAM_INFO
	.align		4
.L_25:
        /*009c*/ 	.byte	0x04, 0x17
        /*009e*/ 	.short	(.L_27 - .L_26)
.L_26:
        /*00a0*/ 	.word	0x00000000
        /*00a4*/ 	.short	0x0005
        /*00a6*/ 	.short	0x0020
        /*00a8*/ 	.byte	0x00, 0xf0, 0x11, 0x00


	//----- nvinfo : EIATTR_KPARAM_INFO
	.align		4
.L_27:
        /*00ac*/ 	.byte	0x04, 0x17
        /*00ae*/ 	.short	(.L_29 - .L_28)
.L_28:
        /*00b0*/ 	.word	0x00000000
        /*00b4*/ 	.short	0x0004
        /*00b6*/ 	.short	0x001c
        /*00b8*/ 	.byte	0x00, 0xf0, 0x11, 0x00


	//----- nvinfo : EIATTR_KPARAM_INFO
	.align		4
.L_29:
        /*00bc*/ 	.byte	0x04, 0x17
        /*00be*/ 	.short	(.L_31 - .L_30)
.L_30:
        /*00c0*/ 	.word	0x00000000
        /*00c4*/ 	.short	0x0003
        /*00c6*/ 	.short	0x0018
        /*00c8*/ 	.byte	0x00, 0xf0, 0x11, 0x00


	//----- nvinfo : EIATTR_KPARAM_INFO
	.align		4
.L_31:
        /*00cc*/ 	.byte	0x04, 0x17
        /*00ce*/ 	.short	(.L_33 - .L_32)
.L_32:
        /*00d0*/ 	.word	0x00000000
        /*00d4*/ 	.short	0x0002
        /*00d6*/ 	.short	0x0010
        /*00d8*/ 	.byte	0x00, 0xf4, 0x21, 0x00


	//----- nvinfo : EIATTR_KPARAM_INFO
	.align		4
.L_33:
        /*00dc*/ 	.byte	0x04, 0x17
        /*00de*/ 	.short	(.L_35 - .L_34)
.L_34:
        /*00e0*/ 	.word	0x00000000
        /*00e4*/ 	.short	0x0001
        /*00e6*/ 	.short	0x0008
        /*00e8*/ 	.byte	0x00, 0xf4, 0x21, 0x00


	//----- nvinfo : EIATTR_KPARAM_INFO
	.align		4
.L_35:
        /*00ec*/ 	.byte	0x04, 0x17
        /*00ee*/ 	.short	(.L_37 - .L_36)
.L_36:
        /*00f0*/ 	.word	0x00000000
        /*00f4*/ 	.short	0x0000
        /*00f6*/ 	.short	0x0000
        /*00f8*/ 	.byte	0x00, 0xf4, 0x21, 0x00


	//----- nvinfo : EIATTR_MAXREG_COUNT
	.align		4
.L_37:
        /*00fc*/ 	.byte	0x03, 0x1b
        /*00fe*/ 	.short	0x00ff


	//----- nvinfo : EIATTR_NUM_BARRIERS
	.align		4
        /*0100*/ 	.byte	0x02, 0x4c
        /*0102*/ 	.byte	0x01
	.zero		1


	//----- nvinfo : EIATTR_MERCURY_ISA_VERSION
	.align		4
        /*0104*/ 	.byte	0x03, 0x5f
        /*0106*/ 	.short	0x0000


	//----- nvinfo : EIATTR_EXIT_INSTR_OFFSETS
	.align		4
        /*0108*/ 	.byte	0x04, 0x1c
        /*010a*/ 	.short	(.L_39 - .L_38)


	//   ....[0]....
.L_38:
        /*010c*/ 	.word	0x00004e70


	//   ....[1]....
        /*0110*/ 	.word	0x00004ea0


	//----- nvinfo : EIATTR_REQNTID
	.align		4
.L_39:
        /*0114*/ 	.byte	0x04, 0x10
        /*0116*/ 	.short	(.L_41 - .L_40)
.L_40:
        /*0118*/ 	.word	0x00000080
        /*011c*/ 	.word	0x00000001
        /*0120*/ 	.word	0x00000001
.L_41:


//--------------------- .nv.callgraph             --------------------------
	.section	.nv.callgraph,"",@"SHT_CUDA_CALLGRAPH"
	.align	4
	.sectionentsize	8
	.align		4
        /*0000*/ 	.word	0x00000000
	.align		4
        /*0004*/ 	.word	0xffffffff
	.align		4
        /*0008*/ 	.word	0x00000000
	.align		4
        /*000c*/ 	.word	0xfffffffe
	.align		4
        /*0010*/ 	.word	0x00000000
	.align		4
        /*0014*/ 	.word	0xfffffffd
	.align		4
        /*0018*/ 	.word	0x00000000
	.align		4
        /*001c*/ 	.word	0xfffffffc


//--------------------- .nv.rel.action            --------------------------
	.section	.nv.rel.action,"",@"SHT_CUDA_RELOCINFO"
	.align	8
	.sectionentsize	8
        /*0000*/ 	.byte	0x73, 0x00, 0x00, 0x00, 0x00, 0x00, 0x00, 0x00, 0x00, 0x00, 0x00, 0x11, 0x25, 0x00, 0x05, 0x36


//--------------------- .nv.constant0.matmul_kernel --------------------------
	.section	.nv.constant0.matmul_kernel,"a",@progbits
	.sectionflags	@""
	.align	4
.nv.constant0.matmul_kernel:
	.zero		432


//--------------------- .text.matmul_kernel       --------------------------
	.section	.text.matmul_kernel,"ax",@progbits
	.sectioninfo	@"SHI_REGISTERS=214"
	.align	128
        .global         matmul_kernel
        .type           matmul_kernel,@function
        .size           matmul_kernel,(.L_x_4 - matmul_kernel)
        .other          matmul_kernel,@"STO_CUDA_ENTRY STV_DEFAULT"
matmul_kernel:
.text.matmul_kernel:
[----:B------:R-:W-:Y:S02]  /*0000*/  IMAD.MOV.U32 R1, RZ, RZ, c[0x0][0x28] ;  /* 0x00000a00ff017624 */ /* 0x000fe400078e00ff */
[----:B------:R-:W-:Y:S01]  /*0010*/  IMAD.MOV.U32 R0, RZ, RZ, c[0x0][0x17c] ;  /* 0x00005f00ff007624 */ /* 0x000fe200078e00ff */
[----:B------:R-:W0:Y:S01]  /*0020*/  S2R R5, SR_CTAID.X ;  /* 0x0000000000057919 */ /* 0x000e220000002500 */
[----:B------:R-:W-:Y:S01]  /*0030*/  IMAD.MOV.U32 R182, RZ, RZ, c[0x0][0x180] ;  /* 0x00006000ffb67624 */ /* 0x000fe200078e00ff */
[----:B------:R-:W-:Y:S01]  /*0040*/  ULDC.64 UR4, c[0x0][0x118] ;  /* 0x0000460000047ab9 */ /* 0x000fe20000000a00 */
[----:B------:R-:W-:Y:S01]  /*0050*/  CS2R R116, SRZ ;  /* 0x0000000000747805 */ /* 0x000fe2000001ff00 */
[----:B------:R-:W-:Y:S01]  /*0060*/  IADD3 R0, R0, 0x3f, RZ ;  /* 0x0000003f00007810 */ /* 0x000fe20007ffe0ff */
[----:B------:R-:W-:Y:S01]  /*0070*/  CS2R R118, SRZ ;  /* 0x0000000000767805 */ /* 0x000fe2000001ff00 */
[----:B------:R-:W-:Y:S01]  /*0080*/  IADD3 R182, R182, 0x1f, RZ ;  /* 0x0000001fb6b67810 */ /* 0x000fe20007ffe0ff */
[----:B------:R-:W-:Y:S01]  /*0090*/  CS2R R84, SRZ ;  /* 0x0000000000547805 */ /* 0x000fe2000001ff00 */
[----:B------:R-:W-:Y:S01]  /*00a0*/  SHF.R.S32.HI R3, RZ, 0x1f, R0 ;  /* 0x0000001fff037819 */ /* 0x000fe20000011400 */
[----:B------:R-:W-:Y:S01]  /*00b0*/  CS2R R86, SRZ ;  /* 0x0000000000567805 */ /* 0x000fe2000001ff00 */
[----:B------:R-:W-:Y:S01]  /*00c0*/  CS2R R12, SRZ ;  /* 0x00000000000c7805 */ /* 0x000fe2000001ff00 */
[----:B------:R-:W-:Y:S01]  /*00d0*/  CS2R R14, SRZ ;  /* 0x00000000000e7805 */ /* 0x000fe2000001ff00 */
[----:B------:R-:W-:Y:S01]  /*00e0*/  LEA.HI R3, R3, R0, RZ, 0x6 ;  /* 0x0000000003037211 */ /* 0x000fe200078f30ff */
[----:B------:R-:W-:Y:S01]  /*00f0*/  CS2R R100, SRZ ;  /* 0x0000000000647805 */ /* 0x000fe2000001ff00 */
[----:B------:R-:W-:Y:S01]  /*0100*/  CS2R R102, SRZ ;  /* 0x0000000000667805 */ /* 0x000fe2000001ff00 */
[----:B------:R-:W-:Y:S01]  /*0110*/  CS2R R16, SRZ ;  /* 0x0000000000107805 */ /* 0x000fe2000001ff00 */
[----:B------:R-:W-:Y:S01]  /*0120*/  SHF.R.S32.HI R4, RZ, 0x6, R3 ;  /* 0x00000006ff047819 */ /* 0x000fe20000011403 */
[----:B------:R-:W-:Y:S01]  /*0130*/  CS2R R18, SRZ ;  /* 0x0000000000127805 */ /* 0x000fe2000001ff00 */
[----:B------:R-:W-:Y:S01]  /*0140*/  CS2R R68, SRZ ;  /* 0x0000000000447805 */ /* 0x000fe2000001ff00 */
[----:B------:R-:W-:Y:S01]  /*0150*/  CS2R R70, SRZ ;  /* 0x0000000000467805 */ /* 0x000fe2000001ff00 */
[-C--:B------:R-:W-:Y:S01]  /*0160*/  IABS R7, R4.reuse ;  /* 0x0000000400077213 */ /* 0x080fe20000000000 */
[----:B------:R-:W-:Y:S01]  /*0170*/  CS2R R20, SRZ ;  /* 0x0000000000147805 */ /* 0x000fe2000001ff00 */
[----:B------:R-:W-:Y:S01]  /*0180*/  IABS R10, R4 ;  /* 0x00000004000a7213 */ /* 0x000fe20000000000 */
[----:B------:R-:W-:Y:S01]  /*0190*/  CS2R R22, SRZ ;  /* 0x0000000000167805 */ /* 0x000fe2000001ff00 */
[----:B------:R-:W1:Y:S01]  /*01a0*/  I2F.RP R0, R7 ;  /* 0x0000000700007306 */ /* 0x000e620000209400 */
[----:B0-----:R-:W-:-:S07]  /*01b0*/  IABS R8, R5 ;  /* 0x0000000500087213 */ /* 0x001fce0000000000 */
[----:B-1----:R-:W0:Y:S02]  /*01c0*/  MUFU.RCP R0, R0 ;  /* 0x0000000000007308 */ /* 0x002e240000001000 */
[----:B0-----:R-:W-:Y:S01]  /*01d0*/  IADD3 R2, R0, 0xffffffe, RZ ;  /* 0x0ffffffe00027810 */ /* 0x001fe20007ffe0ff */
[----:B------:R-:W-:-:S05]  /*01e0*/  IMAD.MOV R0, RZ, RZ, -R10 ;  /* 0x000000ffff007224 */ /* 0x000fca00078e0a0a */
[----:B------:R0:W1:Y:S02]  /*01f0*/  F2I.FTZ.U32.TRUNC.NTZ R3, R2 ;  /* 0x0000000200037305 */ /* 0x000064000021f000 */
[----:B0-----:R-:W-:Y:S02]  /*0200*/  IMAD.MOV.U32 R2, RZ, RZ, RZ ;  /* 0x000000ffff027224 */ /* 0x001fe400078e00ff */
[----:B-1----:R-:W-:-:S04]  /*0210*/  IMAD.MOV R6, RZ, RZ, -R3 ;  /* 0x000000ffff067224 */ /* 0x002fc800078e0a03 */
[----:B------:R-:W-:Y:S02]  /*0220*/  IMAD R9, R6, R7, RZ ;  /* 0x0000000706097224 */ /* 0x000fe400078e02ff */
[----:B------:R-:W-:Y:S02]  /*0230*/  IMAD.MOV.U32 R6, RZ, RZ, R8 ;  /* 0x000000ffff067224 */ /* 0x000fe400078e0008 */
[----:B------:R-:W-:-:S06]  /*0240*/  IMAD.HI.U32 R3, R3, R9, R2 ;  /* 0x0000000903037227 */ /* 0x000fcc00078e0002 */
[----:B------:R-:W-:-:S04]  /*0250*/  IMAD.HI.U32 R3, R3, R6, RZ ;  /* 0x0000000603037227 */ /* 0x000fc800078e00ff */
[----:B------:R-:W-:-:S05]  /*0260*/  IMAD R0, R3, R0, R6 ;  /* 0x0000000003007224 */ /* 0x000fca00078e0206 */
[----:B------:R-:W-:-:S13]  /*0270*/  ISETP.GT.U32.AND P1, PT, R7, R0, PT ;  /* 0x000000000700720c */ /* 0x000fda0003f24070 */
[----:B------:R-:W-:Y:S01]  /*0280*/  @!P1 IMAD.IADD R0, R0, 0x1, -R7 ;  /* 0x0000000100009824 */ /* 0x000fe200078e0a07 */
[----:B------:R-:W-:Y:S02]  /*0290*/  @!P1 IADD3 R3, R3, 0x1, RZ ;  /* 0x0000000103039810 */ /* 0x000fe40007ffe0ff */
[----:B------:R-:W-:Y:S02]  /*02a0*/  ISETP.NE.AND P1, PT, R4, RZ, PT ;  /* 0x000000ff0400720c */ /* 0x000fe40003f25270 */
[----:B------:R-:W-:Y:S02]  /*02b0*/  ISETP.GE.U32.AND P0, PT, R0, R7, PT ;  /* 0x000000070000720c */ /* 0x000fe40003f06070 */
[----:B------:R-:W-:-:S04]  /*02c0*/  LOP3.LUT R0, R5, R4, RZ, 0x3c, !PT ;  /* 0x0000000405007212 */ /* 0x000fc800078e3cff */
[----:B------:R-:W-:Y:S01]  /*02d0*/  ISETP.GE.AND P2, PT, R0, RZ, PT ;  /* 0x000000ff0000720c */ /* 0x000fe20003f46270 */
[----:B------:R-:W-:-:S05]  /*02e0*/  IMAD.MOV.U32 R0, RZ, RZ, c[0x0][0x178] ;  /* 0x00005e00ff007624 */ /* 0x000fca00078e00ff */
[----:B------:R-:W-:Y:S02]  /*02f0*/  IADD3 R0, R0, 0x7f, RZ ;  /* 0x0000007f00007810 */ /* 0x000fe40007ffe0ff */
[----:B------:R-:W-:-:S05]  /*0300*/  @P0 IADD3 R3, R3, 0x1, RZ ;  /* 0x0000000103030810 */ /* 0x000fca0007ffe0ff */
[----:B------:R-:W-:Y:S01]  /*0310*/  IMAD.MOV.U32 R8, RZ, RZ, R3 ;  /* 0x000000ffff087224 */ /* 0x000fe200078e0003 */
[----:B------:R-:W-:-:S03]  /*0320*/  SHF.R.S32.HI R3, RZ, 0x1f, R0 ;  /* 0x0000001fff037819 */ /* 0x000fc60000011400 */
[----:B------:R-:W-:Y:S01]  /*0330*/  @!P2 IMAD.MOV R8, RZ, RZ, -R8 ;  /* 0x000000ffff08a224 */ /* 0x000fe200078e0a08 */
[----:B------:R-:W-:Y:S02]  /*0340*/  LEA.HI R3, R3, R0, RZ, 0x7 ;  /* 0x0000000003037211 */ /* 0x000fe400078f38ff */
[----:B------:R-:W-:-:S04]  /*0350*/  @!P1 LOP3.LUT R8, RZ, R4, RZ, 0x33, !PT ;  /* 0x00000004ff089212 */ /* 0x000fc800078e33ff */
[----:B------:R-:W-:Y:S01]  /*0360*/  LEA.HI.SX32 R3, R3, -R8, 0x19 ;  /* 0x8000000803037211 */ /* 0x000fe200078fcaff */
[----:B------:R-:W-:-:S03]  /*0370*/  IMAD.MOV R6, RZ, RZ, -R8 ;  /* 0x000000ffff067224 */ /* 0x000fc600078e0a08 */
[----:B------:R-:W-:Y:S01]  /*0380*/  IMNMX R9, R3, 0x1, PT ;  /* 0x0000000103097817 */ /* 0x000fe20003800200 */
[----:B------:R-:W-:-:S03]  /*0390*/  IMAD R6, R4, R6, R5 ;  /* 0x0000000604067224 */ /* 0x000fc600078e0205 */
[-C--:B------:R-:W-:Y:S02]  /*03a0*/  IABS R7, R9.reuse ;  /* 0x0000000900077213 */ /* 0x080fe40000000000 */
[----:B------:R-:W-:Y:S02]  /*03b0*/  IABS R11, R9 ;  /* 0x00000009000b7213 */ /* 0x000fe40000000000 */
[----:B------:R-:W0:Y:S08]  /*03c0*/  I2F.RP R0, R7 ;  /* 0x0000000700007306 */ /* 0x000e300000209400 */
[----:B0-----:R-:W0:Y:S02]  /*03d0*/  MUFU.RCP R0, R0 ;  /* 0x0000000000007308 */ /* 0x001e240000001000 */
[----:B0-----:R-:W-:Y:S01]  /*03e0*/  IADD3 R2, R0, 0xffffffe, RZ ;  /* 0x0ffffffe00027810 */ /* 0x001fe20007ffe0ff */
[----:B------:R-:W-:-:S05]  /*03f0*/  IMAD.MOV R0, RZ, RZ, -R11 ;  /* 0x000000ffff007224 */ /* 0x000fca00078e0a0b */
[----:B------:R0:W1:Y:S02]  /*0400*/  F2I.FTZ.U32.TRUNC.NTZ R3, R2 ;  /* 0x0000000200037305 */ /* 0x000064000021f000 */
[----:B0-----:R-:W-:Y:S02]  /*0410*/  IMAD.MOV.U32 R2, RZ, RZ, RZ ;  /* 0x000000ffff027224 */ /* 0x001fe400078e00ff */
[----:B-1----:R-:W-:-:S04]  /*0420*/  IMAD.MOV R10, RZ, RZ, -R3 ;  /* 0x000000ffff0a7224 */ /* 0x002fc800078e0a03 */
[----:B------:R-:W-:Y:S01]  /*0430*/  IMAD.MOV.U32 R4, RZ, RZ, R10 ;  /* 0x000000ffff047224 */ /* 0x000fe200078e000a */
[----:B------:R-:W-:-:S03]  /*0440*/  IABS R10, R6 ;  /* 0x00000006000a7213 */ /* 0x000fc60000000000 */
[----:B------:R-:W-:Y:S02]  /*0450*/  IMAD R5, R4, R7, RZ ;  /* 0x0000000704057224 */ /* 0x000fe400078e02ff */
[----:B------:R-:W-:Y:S02]  /*0460*/  IMAD.MOV.U32 R4, RZ, RZ, R10 ;  /* 0x000000ffff047224 */ /* 0x000fe400078e000a */
[----:B------:R-:W-:Y:S01]  /*0470*/  IMAD.HI.U32 R3, R3, R5, R2 ;  /* 0x0000000503037227 */ /* 0x000fe200078e0002 */
[----:B------:R-:W-:-:S05]  /*0480*/  CS2R R10, SRZ ;  /* 0x00000000000a7805 */ /* 0x000fca000001ff00 */
        /* <DEDUP_REMOVED lines=8> */
[----:B------:R-:W-:Y:S02]  /*0510*/  ISETP.GE.AND P2, PT, R0, RZ, PT ;  /* 0x000000ff0000720c */ /* 0x000fe40003f46270 */
[----:B------:R-:W0:Y:S05]  /*0520*/  S2R R0, SR_TID.X ;  /* 0x0000000000007919 */ /* 0x000e2a0000002100 */
[----:B------:R-:W-:Y:S02]  /*0530*/  @P0 IADD3 R3, R3, 0x1, RZ ;  /* 0x0000000103030810 */ /* 0x000fe40007ffe0ff */
[----:B------:R-:W-:-:S04]  /*0540*/  ISETP.GE.AND P0, PT, R182, 0x20, PT ;  /* 0x00000020b600780c */ /* 0x000fc80003f06270 */
[----:B------:R-:W-:Y:S01]  /*0550*/  @!P2 IMAD.MOV R3, RZ, RZ, -R3 ;  /* 0x000000ffff03a224 */ /* 0x000fe200078e0a03 */
[----:B------:R-:W-:-:S05]  /*0560*/  @!P1 LOP3.LUT R3, RZ, R9, RZ, 0x33, !PT ;  /* 0x00000009ff039212 */ /* 0x000fca00078e33ff */
[----:B------:R-:W-:Y:S02]  /*0570*/  IMAD.MOV R2, RZ, RZ, -R3 ;  /* 0x000000ffff027224 */ /* 0x000fe400078e0a03 */
[----:B------:R-:W-:Y:S02]  /*0580*/  IMAD.SHL.U32 R3, R3, 0x40, RZ ;  /* 0x0000004003037824 */ /* 0x000fe400078e00ff */
[----:B------:R-:W-:-:S04]  /*0590*/  IMAD R2, R9, R2, R6 ;  /* 0x0000000209027224 */ /* 0x000fc800078e0206 */
[----:B------:R-:W-:Y:S01]  /*05a0*/  IMAD.IADD R5, R8, 0x1, R2 ;  /* 0x0000000108057824 */ /* 0x000fe200078e0202 */
[----:B0-----:R-:W-:Y:S01]  /*05b0*/  LOP3.LUT R2, R0, 0x7f, RZ, 0xc0, !PT ;  /* 0x0000007f00027812 */ /* 0x001fe200078ec0ff */
[----:B------:R-:W-:-:S04]  /*05c0*/  CS2R R8, SRZ ;  /* 0x0000000000087805 */ /* 0x000fc8000001ff00 */
[----:B------:R-:W-:Y:S01]  /*05d0*/  IMAD R4, R5, 0x80, R2 ;  /* 0x0000008005047824 */ /* 0x000fe200078e0202 */
[----:B------:R-:W-:Y:S05]  /*05e0*/  @!P0 BRA `(.L_x_0) ;  /* 0x00002c6000008947 */ /* 0x000fea0003800000 */
[----:B------:R-:W-:Y:S01]  /*05f0*/  IABS R32, c[0x0][0x17c] ;  /* 0x00005f0000207a13 */ /* 0x000fe20000000000 */
[C---:B------:R-:W-:Y:S01]  /*0600*/  IMAD.SHL.U32 R27, R0.reuse, 0x2, RZ ;  /* 0x00000002001b7824 */ /* 0x040fe200078e00ff */
[----:B------:R-:W-:Y:S01]  /*0610*/  SHF.R.U32.HI R10, RZ, 0x5, R0 ;  /* 0x00000005ff0a7819 */ /* 0x000fe20000011600 */
[----:B------:R-:W-:Y:S01]  /*0620*/  IMAD.MOV.U32 R171, RZ, RZ, c[0x0][0x188] ;  /* 0x00006200ffab7624 */ /* 0x000fe200078e00ff */
[----:B------:R-:W0:Y:S01]  /*0630*/  I2F.RP R5, R32 ;  /* 0x0000002000057306 */ /* 0x000e220000209400 */
[----:B------:R-:W-:Y:S01]  /*0640*/  LEA.HI R16, R0, R3, RZ, 0x1b ;  /* 0x0000000300107211 */ /* 0x000fe200078fd8ff */
[----:B------:R-:W-:Y:S01]  /*0650*/  IMAD.MOV.U32 R183, RZ, RZ, c[0x0][0x180] ;  /* 0x00006000ffb77624 */ /* 0x000fe200078e00ff */
[----:B------:R-:W-:Y:S01]  /*0660*/  SGXT.U32 R10, R10, 0x2 ;  /* 0x000000020a0a781a */ /* 0x000fe20000000000 */
[C---:B------:R-:W-:Y:S01]  /*0670*/  IMAD R124, R171.reuse, 0x13, RZ ;  /* 0x00000013ab7c7824 */ /* 0x040fe200078e02ff */
[----:B------:R-:W-:Y:S01]  /*0680*/  IADD3 R8, R16, 0x3c, RZ ;  /* 0x0000003c10087810 */ /* 0x000fe20007ffe0ff */
[----:B------:R-:W-:Y:S01]  /*0690*/  IMAD R125, R171, 0x12, RZ ;  /* 0x00000012ab7d7824 */ /* 0x000fe200078e02ff */
[----:B------:R-:W-:Y:S01]  /*06a0*/  LOP3.LUT R34, R3, R10, RZ, 0xfc, !PT ;  /* 0x0000000a03227212 */ /* 0x000fe200078efcff */
[C---:B------:R-:W-:Y:S01]  /*06b0*/  IMAD R126, R171.reuse, 0x11, RZ ;  /* 0x00000011ab7e7824 */ /* 0x040fe200078e02ff */
[----:B------:R-:W-:Y:S01]  /*06c0*/  IABS R13, R8 ;  /* 0x00000008000d7213 */ /* 0x000fe20000000000 */
[C---:B------:R-:W-:Y:S01]  /*06d0*/  IMAD.SHL.U32 R127, R171.reuse, 0x10, RZ ;  /* 0x00000010ab7f7824 */ /* 0x040fe200078e00ff */
[C---:B------:R-:W-:Y:S01]  /*06e0*/  LOP3.LUT R9, R34.reuse, 0x38, RZ, 0xfc, !PT ;  /* 0x0000003822097812 */ /* 0x040fe200078efcff */
[C---:B------:R-:W-:Y:S01]  /*06f0*/  IMAD R158, R171.reuse, 0xf, RZ ;  /* 0x0000000fab9e7824 */ /* 0x040fe200078e02ff */
[----:B------:R-:W-:Y:S01]  /*0700*/  LOP3.LUT R12, R34, 0x34, RZ, 0xfc, !PT ;  /* 0x00000034220c7812 */ /* 0x000fe200078efcff */
[C---:B------:R-:W-:Y:S01]  /*0710*/  IMAD R159, R171.reuse, 0xe, RZ ;  /* 0x0000000eab9f7824 */ /* 0x040fe200078e02ff */
[----:B------:R-:W-:Y:S01]  /*0720*/  IABS R15, R9 ;  /* 0x00000009000f7213 */ /* 0x000fe20000000000 */
[----:B0-----:R-:W0:Y:S01]  /*0730*/  MUFU.RCP R5, R5 ;  /* 0x0000000500057308 */ /* 0x001e220000001000 */
[----:B------:R-:W-:Y:S01]  /*0740*/  IABS R17, R12 ;  /* 0x0000000c00117213 */ /* 0x000fe20000000000 */
[C---:B------:R-:W-:Y:S01]  /*0750*/  IMAD R160, R171.reuse, 0xd, RZ ;  /* 0x0000000daba07824 */ /* 0x040fe200078e02ff */
[----:B------:R-:W-:Y:S01]  /*0760*/  ISETP.GE.AND P1, PT, R8, RZ, PT ;  /* 0x000000ff0800720c */ /* 0x000fe20003f26270 */
[----:B------:R-:W-:Y:S01]  /*0770*/  IMAD R161, R171, 0xc, RZ ;  /* 0x0000000caba17824 */ /* 0x000fe200078e02ff */
[----:B------:R-:W-:Y:S01]  /*0780*/  ISETP.GE.AND P0, PT, R9, RZ, PT ;  /* 0x000000ff0900720c */ /* 0x000fe20003f06270 */
[C---:B------:R-:W-:Y:S01]  /*0790*/  IMAD R162, R171.reuse, 0xb, RZ ;  /* 0x0000000baba27824 */ /* 0x040fe200078e02ff */
[C---:B------:R-:W-:Y:S01]  /*07a0*/  LOP3.LUT R18, R34.reuse, 0x2c, RZ, 0xfc, !PT ;  /* 0x0000002c22127812 */ /* 0x040fe200078efcff */
[C---:B------:R-:W-:Y:S01]  /*07b0*/  IMAD R163, R171.reuse, 0xa, RZ ;  /* 0x0000000aaba37824 */ /* 0x040fe200078e02ff */
[----:B------:R-:W-:Y:S01]  /*07c0*/  LOP3.LUT R22, R34, 0x28, RZ, 0xfc, !PT ;  /* 0x0000002822167812 */ /* 0x000fe200078efcff */
[C---:B------:R-:W-:Y:S01]  /*07d0*/  IMAD R164, R171.reuse, 0x9, RZ ;  /* 0x00000009aba47824 */ /* 0x040fe200078e02ff */
[----:B------:R-:W-:Y:S01]  /*07e0*/  LOP3.LUT R10, R0, 0x40, RZ, 0xc0, !PT ;  /* 0x00000040000a7812 */ /* 0x000fe200078ec0ff */
[C---:B------:R-:W-:Y:S01]  /*07f0*/  IMAD.SHL.U32 R165, R171.reuse, 0x8, RZ ;  /* 0x00000008aba57824 */ /* 0x040fe200078e00ff */
[----:B------:R-:W-:Y:S01]  /*0800*/  ISETP.GE.AND P4, PT, R12, RZ, PT ;  /* 0x000000ff0c00720c */ /* 0x000fe20003f86270 */
[C---:B------:R-:W-:Y:S01]  /*0810*/  IMAD R166, R171.reuse, 0x7, RZ ;  /* 0x00000007aba67824 */ /* 0x040fe200078e02ff */
[C---:B------:R-:W-:Y:S01]  /*0820*/  LOP3.LUT R23, R34.reuse, 0x24, RZ, 0xfc, !PT ;  /* 0x0000002422177812 */ /* 0x040fe200078efcff */
[----:B------:R-:W-:Y:S01]  /*0830*/  IMAD R167, R171, 0x6, RZ ;  /* 0x00000006aba77824 */ /* 0x000fe200078e02ff */
[----:B0-----:R-:W-:Y:S01]  /*0840*/  IADD3 R6, R5, 0xffffffe, RZ ;  /* 0x0ffffffe05067810 */ /* 0x001fe20007ffe0ff */
[C---:B------:R-:W-:Y:S01]  /*0850*/  IMAD R168, R171.reuse, 0x5, RZ ;  /* 0x00000005aba87824 */ /* 0x040fe200078e02ff */
[----:B------:R-:W-:Y:S01]  /*0860*/  SHF.R.S32.HI R5, RZ, 0x1f, R182 ;  /* 0x0000001fff057819 */ /* 0x000fe200000114b6 */
[C---:B------:R-:W-:Y:S01]  /*0870*/  IMAD.SHL.U32 R169, R171.reuse, 0x4, RZ ;  /* 0x00000004aba97824 */ /* 0x040fe200078e00ff */
[----:B------:R0:W1:Y:S01]  /*0880*/  F2I.FTZ.U32.TRUNC.NTZ R7, R6 ;  /* 0x0000000600077305 */ /* 0x000062000021f000 */
[----:B------:R-:W-:Y:S01]  /*0890*/  IABS R19, R23 ;  /* 0x0000001700137213 */ /* 0x000fe20000000000 */
[----:B------:R-:W-:Y:S01]  /*08a0*/  IMAD R170, R171, 0x3, RZ ;  /* 0x00000003abaa7824 */ /* 0x000fe200078e02ff */
[----:B------:R-:W-:Y:S01]  /*08b0*/  LEA.HI R182, R5, R182, RZ, 0x5 ;  /* 0x000000b605b67211 */ /* 0x000fe200078f28ff */
[----:B------:R-:W-:Y:S01]  /*08c0*/  CS2R R120, SRZ ;  /* 0x0000000000787805 */ /* 0x000fe2000001ff00 */
[----:B------:R-:W-:Y:S01]  /*08d0*/  IABS R35, c[0x0][0x178] ;  /* 0x00005e0000237a13 */ /* 0x000fe20000000000 */
[----:B------:R-:W-:Y:S01]  /*08e0*/  CS2R R122, SRZ ;  /* 0x00000000007a7805 */ /* 0x000fe2000001ff00 */
[C---:B------:R-:W-:Y:S01]  /*08f0*/  LOP3.LUT R24, R34.reuse, 0x20, RZ, 0xfc, !PT ;  /* 0x0000002022187812 */ /* 0x040fe200078efcff */
[----:B------:R-:W-:Y:S01]  /*0900*/  CS2R R116, SRZ ;  /* 0x0000000000747805 */ /* 0x000fe2000001ff00 */
[----:B0-----:R-:W-:Y:S01]  /*0910*/  IMAD.MOV.U32 R6, RZ, RZ, RZ ;  /* 0x000000ffff067224 */ /* 0x001fe200078e00ff */
[----:B------:R-:W0:Y:S01]  /*0920*/  I2F.RP R20, R35 ;  /* 0x0000002300147306 */ /* 0x000e220000209400 */
[C---:B------:R-:W-:Y:S01]  /*0930*/  LOP3.LUT R36, R34.reuse, 0x18, RZ, 0xfc, !PT ;  /* 0x0000001822247812 */ /* 0x040fe200078efcff */
[----:B------:R-:W-:Y:S01]  /*0940*/  CS2R R118, SRZ ;  /* 0x0000000000767805 */ /* 0x000fe2000001ff00 */
[C---:B------:R-:W-:Y:S01]  /*0950*/  LOP3.LUT R38, R34.reuse, 0x10, RZ, 0xfc, !PT ;  /* 0x0000001022267812 */ /* 0x040fe200078efcff */
[----:B------:R-:W-:Y:S01]  /*0960*/  CS2R R112, SRZ ;  /* 0x0000000000707805 */ /* 0x000fe2000001ff00 */
[----:B------:R-:W-:Y:S01]  /*0970*/  IABS R21, R36 ;  /* 0x0000002400157213 */ /* 0x000fe20000000000 */
[--C-:B-1----:R-:W-:Y:S01]  /*0980*/  IMAD.MOV R11, RZ, RZ, -R7.reuse ;  /* 0x000000ffff0b7224 */ /* 0x102fe200078e0a07 */
[----:B------:R-:W-:Y:S01]  /*0990*/  LOP3.LUT R39, R34, 0xc, RZ, 0xfc, !PT ;  /* 0x0000000c22277812 */ /* 0x000fe200078efcff */
[----:B------:R-:W-:Y:S01]  /*09a0*/  CS2R R114, SRZ ;  /* 0x0000000000727805 */ /* 0x000fe2000001ff00 */
[----:B------:R-:W-:Y:S01]  /*09b0*/  IABS R33, R34 ;  /* 0x0000002200217213 */ /* 0x000fe20000000000 */
[----:B------:R-:W-:Y:S01]  /*09c0*/  IMAD R11, R11, R32, RZ ;  /* 0x000000200b0b7224 */ /* 0x000fe200078e02ff */
[----:B------:R-:W-:Y:S01]  /*09d0*/  IABS R25, R39 ;  /* 0x0000002700197213 */ /* 0x000fe20000000000 */
[----:B------:R-:W-:Y:S01]  /*09e0*/  CS2R R108, SRZ ;  /* 0x00000000006c7805 */ /* 0x000fe2000001ff00 */
[----:B------:R-:W-:Y:S01]  /*09f0*/  IABS R44, R4 ;  /* 0x00000004002c7213 */ /* 0x000fe20000000000 */
[----:B------:R-:W-:Y:S01]  /*0a00*/  IMAD.HI.U32 R6, R7, R11, R6 ;  /* 0x0000000b07067227 */ /* 0x000fe200078e0006 */
[----:B------:R-:W-:Y:S01]  /*0a10*/  LOP3.LUT R11, R27, 0x10, RZ, 0xc0, !PT ;  /* 0x000000101b0b7812 */ /* 0x000fe200078ec0ff */
[----:B0-----:R-:W0:Y:S01]  /*0a20*/  MUFU.RCP R20, R20 ;  /* 0x0000001400147308 */ /* 0x001e220000001000 */
[----:B------:R-:W-:Y:S01]  /*0a30*/  CS2R R110, SRZ ;  /* 0x00000000006e7805 */ /* 0x000fe2000001ff00 */
[----:B------:R-:W-:Y:S01]  /*0a40*/  CS2R R88, SRZ ;  /* 0x0000000000587805 */ /* 0x000fe2000001ff00 */
[----:B------:R-:W-:Y:S01]  /*0a50*/  LEA.HI R28, R10, R11, RZ, 0x1f ;  /* 0x0000000b0a1c7211 */ /* 0x000fe200078ff8ff */
[C---:B------:R-:W-:Y:S01]  /*0a60*/  IMAD.HI.U32 R7, R6.reuse, R15, RZ ;  /* 0x0000000f06077227 */ /* 0x040fe200078e00ff */
[----:B------:R-:W-:Y:S01]  /*0a70*/  CS2R R90, SRZ ;  /* 0x00000000005a7805 */ /* 0x000fe2000001ff00 */
[----:B------:R-:W-:Y:S01]  /*0a80*/  CS2R R84, SRZ ;  /* 0x0000000000547805 */ /* 0x000fe2000001ff00 */
[----:B------:R-:W-:Y:S01]  /*0a90*/  CS2R R86, SRZ ;  /* 0x0000000000567805 */ /* 0x000fe2000001ff00 */
[C---:B------:R-:W-:Y:S01]  /*0aa0*/  IMAD.HI.U32 R5, R6.reuse, R13, RZ ;  /* 0x0000000d06057227 */ /* 0x040fe200078e00ff */
[----:B------:R-:W-:Y:S01]  /*0ab0*/  CS2R R80, SRZ ;  /* 0x0000000000507805 */ /* 0x000fe2000001ff00 */
[----:B------:R-:W-:Y:S01]  /*0ac0*/  CS2R R82, SRZ ;  /* 0x0000000000527805 */ /* 0x000fe2000001ff00 */
[----:B------:R-:W-:Y:S01]  /*0ad0*/  CS2R R76, SRZ ;  /* 0x00000000004c7805 */ /* 0x000fe2000001ff00 */
[----:B------:R-:W-:Y:S01]  /*0ae0*/  IMAD.HI.U32 R8, R6, R17, RZ ;  /* 0x0000001106087227 */ /* 0x000fe200078e00ff */
[----:B------:R-:W-:Y:S01]  /*0af0*/  CS2R R78, SRZ ;  /* 0x00000000004e7805 */ /* 0x000fe2000001ff00 */
[----:B------:R-:W-:Y:S01]  /*0b00*/  CS2R R104, SRZ ;  /* 0x0000000000687805 */ /* 0x000fe2000001ff00 */
[----:B------:R-:W-:Y:S01]  /*0b10*/  CS2R R106, SRZ ;  /* 0x00000000006a7805 */ /* 0x000fe2000001ff00 */
[----:B------:R-:W-:Y:S01]  /*0b20*/  IMAD.MOV R7, RZ, RZ, -R7 ;  /* 0x000000ffff077224 */ /* 0x000fe200078e0a07 */
[----:B------:R-:W-:Y:S01]  /*0b30*/  CS2R R100, SRZ ;  /* 0x0000000000647805 */ /* 0x000fe2000001ff00 */
[----:B------:R-:W-:Y:S01]  /*0b40*/  IMAD.MOV R5, RZ, RZ, -R5 ;  /* 0x000000ffff057224 */ /* 0x000fe200078e0a05 */
[----:B------:R-:W-:Y:S01]  /*0b50*/  CS2R R102, SRZ ;  /* 0x0000000000667805 */ /* 0x000fe2000001ff00 */
[----:B------:R-:W-:Y:S01]  /*0b60*/  IMAD.MOV R9, RZ, RZ, -R8 ;  /* 0x000000ffff097224 */ /* 0x000fe200078e0a08 */
[----:B------:R-:W-:Y:S01]  /*0b70*/  LOP3.LUT R8, R34, 0x30, RZ, 0xfc, !PT ;  /* 0x0000003022087812 */ /* 0x000fe200078efcff */
[C---:B------:R-:W-:Y:S01]  /*0b80*/  IMAD R7, R32.reuse, R7, R15 ;  /* 0x0000000720077224 */ /* 0x040fe200078e020f */
[----:B------:R-:W-:Y:S01]  /*0b90*/  IABS R15, R18 ;  /* 0x00000012000f7213 */ /* 0x000fe20000000000 */
[C---:B------:R-:W-:Y:S01]  /*0ba0*/  IMAD R5, R32.reuse, R5, R13 ;  /* 0x0000000520057224 */ /* 0x040fe200078e020d */
[----:B------:R-:W-:Y:S01]  /*0bb0*/  IABS R13, R8 ;  /* 0x00000008000d7213 */ /* 0x000fe20000000000 */
[----:B------:R-:W-:Y:S01]  /*0bc0*/  IMAD R9, R32, R9, R17 ;  /* 0x0000000920097224 */ /* 0x000fe200078e0211 */
[----:B------:R-:W-:Y:S01]  /*0bd0*/  IABS R17, R22 ;  /* 0x0000001600117213 */ /* 0x000fe20000000000 */
[----:B------:R-:W-:Y:S01]  /*0be0*/  IMAD.HI.U32 R10, R6, R15, RZ ;  /* 0x0000000f060a7227 */ /* 0x000fe200078e00ff */
[----:B------:R-:W-:Y:S01]  /*0bf0*/  ISETP.GT.U32.AND P5, PT, R32, R7, PT ;  /* 0x000000072000720c */ /* 0x000fe20003fa4070 */
[----:B------:R-:W-:Y:S01]  /*0c00*/  CS2R R96, SRZ ;  /* 0x0000000000607805 */ /* 0x000fe2000001ff00 */
[----:B------:R-:W-:Y:S01]  /*0c10*/  ISETP.GE.AND P3, PT, R8, RZ, PT ;  /* 0x000000ff0800720c */ /* 0x000fe20003f66270 */
[----:B------:R-:W-:Y:S01]  /*0c20*/  IMAD.HI.U32 R8, R6, R13, RZ ;  /* 0x0000000d06087227 */ /* 0x000fe200078e00ff */
[C---:B------:R-:W-:Y:S01]  /*0c30*/  ISETP.GT.U32.AND P6, PT, R32.reuse, R9, PT ;  /* 0x000000092000720c */ /* 0x040fe20003fc4070 */
[----:B------:R-:W-:Y:S01]  /*0c40*/  CS2R R98, SRZ ;  /* 0x0000000000627805 */ /* 0x000fe2000001ff00 */
[----:B------:R-:W-:Y:S01]  /*0c50*/  ISETP.GT.U32.AND P2, PT, R32, R5, PT ;  /* 0x000000052000720c */ /* 0x000fe20003f44070 */
        /* <DEDUP_REMOVED lines=9> */
[----:B------:R-:W-:Y:S01]  /*0cf0*/  CS2R R70, SRZ ;  /* 0x0000000000467805 */ /* 0x000fe2000001ff00 */
[C---:B------:R-:W-:Y:S01]  /*0d00*/  IMAD R11, R32.reuse, R12, R13 ;  /* 0x0000000c200b7224 */ /* 0x040fe200078e020d */
[----:B------:R-:W-:Y:S01]  /*0d10*/  CS2R R64, SRZ ;  /* 0x0000000000407805 */ /* 0x000fe2000001ff00 */
[C---:B------:R-:W-:Y:S01]  /*0d20*/  IMAD R13, R32.reuse, R10, R15 ;  /* 0x0000000a200d7224 */ /* 0x040fe200078e020f */
[----:B------:R-:W-:Y:S01]  /*0d30*/  CS2R R66, SRZ ;  /* 0x0000000000427805 */ /* 0x000fe2000001ff00 */
[----:B------:R-:W-:Y:S01]  /*0d40*/  @!P5 IMAD.IADD R7, R7, 0x1, -R32 ;  /* 0x000000010707d824 */ /* 0x000fe200078e0a20 */
[----:B------:R-:W-:Y:S01]  /*0d50*/  SHF.R.S32.HI R182, RZ, 0x5, R182 ;  /* 0x00000005ffb67819 */ /* 0x000fe200000114b6 */
[--C-:B------:R-:W-:Y:S01]  /*0d60*/  @!P6 IMAD.IADD R9, R9, 0x1, -R32.reuse ;  /* 0x000000010909e824 */ /* 0x100fe200078e0a20 */
[C---:B------:R-:W-:Y:S01]  /*0d70*/  ISETP.GT.U32.AND P5, PT, R32.reuse, R13, PT ;  /* 0x0000000d2000720c */ /* 0x040fe20003fa4070 */
[----:B------:R-:W-:Y:S01]  /*0d80*/  @!P2 IMAD.IADD R5, R5, 0x1, -R32 ;  /* 0x000000010505a824 */ /* 0x000fe200078e0a20 */
[----:B------:R-:W-:Y:S01]  /*0d90*/  ISETP.GT.U32.AND P6, PT, R32, R7, PT ;  /* 0x000000072000720c */ /* 0x000fe20003fc4070 */
[----:B------:R-:W-:-:S03]  /*0da0*/  IMAD.HI.U32 R8, R6, R19, RZ ;  /* 0x0000001306087227 */ /* 0x000fc600078e00ff */
[C---:B------:R-:W-:Y:S01]  /*0db0*/  ISETP.GT.U32.AND P2, PT, R32.reuse, R5, PT ;  /* 0x000000052000720c */ /* 0x040fe20003f44070 */
[----:B------:R-:W-:Y:S02]  /*0dc0*/  IMAD.MOV R8, RZ, RZ, -R8 ;  /* 0x000000ffff087224 */ /* 0x000fe400078e0a08 */
[C---:B------:R-:W-:Y:S01]  /*0dd0*/  IMAD R14, R32.reuse, R14, R17 ;  /* 0x0000000e200e7224 */ /* 0x040fe200078e0211 */
[----:B------:R-:W-:Y:S01]  /*0de0*/  IABS R17, R24 ;  /* 0x0000001800117213 */ /* 0x000fe20000000000 */
[----:B------:R-:W-:Y:S01]  /*0df0*/  IMAD R15, R32, R8, R19 ;  /* 0x00000008200f7224 */ /* 0x000fe200078e0213 */
[----:B------:R-:W-:Y:S01]  /*0e00*/  IADD3 R8, R16, 0x1c, RZ ;  /* 0x0000001c10087810 */ /* 0x000fe20007ffe0ff */
[--C-:B------:R-:W-:Y:S01]  /*0e10*/  @!P5 IMAD.IADD R13, R13, 0x1, -R32.reuse ;  /* 0x000000010d0dd824 */ /* 0x100fe200078e0a20 */
[----:B------:R-:W-:Y:S01]  /*0e20*/  ISETP.GT.U32.AND P5, PT, R32, R9, PT ;  /* 0x000000092000720c */ /* 0x000fe20003fa4070 */
[----:B------:R-:W-:Y:S01]  /*0e30*/  @!P6 IMAD.IADD R7, R7, 0x1, -R32 ;  /* 0x000000010707e824 */ /* 0x000fe200078e0a20 */
[----:B------:R-:W-:Y:S01]  /*0e40*/  IABS R19, R8 ;  /* 0x0000000800137213 */ /* 0x000fe20000000000 */
[----:B------:R-:W-:Y:S01]  /*0e50*/  IMAD.HI.U32 R12, R6, R17, RZ ;  /* 0x00000011060c7227 */ /* 0x000fe200078e00ff */
[----:B------:R-:W-:-:S03]  /*0e60*/  ISETP.GT.U32.AND P6, PT, R32, R13, PT ;  /* 0x0000000d2000720c */ /* 0x000fc60003fc4070 */
[----:B------:R-:W-:Y:S02]  /*0e70*/  IMAD.MOV.U32 R10, RZ, RZ, R7 ;  /* 0x000000ffff0a7224 */ /* 0x000fe400078e0007 */
[----:B------:R-:W-:Y:S01]  /*0e80*/  @!P2 IMAD.IADD R5, R5, 0x1, -R32 ;  /* 0x000000010505a824 */ /* 0x000fe200078e0a20 */
[C---:B------:R-:W-:Y:S01]  /*0e90*/  ISETP.GT.U32.AND P2, PT, R32.reuse, R11, PT ;  /* 0x0000000b2000720c */ /* 0x040fe20003f44070 */
[----:B------:R-:W-:Y:S01]  /*0ea0*/  @!P0 IMAD.MOV R10, RZ, RZ, -R10 ;  /* 0x000000ffff0a8224 */ /* 0x000fe200078e0a0a */
[C---:B------:R-:W-:Y:S01]  /*0eb0*/  ISETP.GT.U32.AND P0, PT, R32.reuse, R14, PT ;  /* 0x0000000e2000720c */ /* 0x040fe20003f04070 */
[----:B------:R-:W-:Y:S01]  /*0ec0*/  @!P5 IMAD.IADD R9, R9, 0x1, -R32 ;  /* 0x000000010909d824 */ /* 0x000fe200078e0a20 */
[----:B------:R-:W-:Y:S01]  /*0ed0*/  ISETP.GT.U32.AND P5, PT, R32, R15, PT ;  /* 0x0000000f2000720c */ /* 0x000fe20003fa4070 */
[----:B------:R-:W-:Y:S02]  /*0ee0*/  IMAD.MOV R12, RZ, RZ, -R12 ;  /* 0x000000ffff0c7224 */ /* 0x000fe400078e0a0c */
[----:B------:R-:W-:-:S02]  /*0ef0*/  @!P6 IMAD.IADD R13, R13, 0x1, -R32 ;  /* 0x000000010d0de824 */ /* 0x000fc400078e0a20 */
[----:B------:R-:W-:Y:S02]  /*0f00*/  IMAD R16, R32, R12, R17 ;  /* 0x0000000c20107224 */ /* 0x000fe400078e0211 */
[----:B------:R-:W-:-:S03]  /*0f10*/  IMAD.HI.U32 R7, R6, R21, RZ ;  /* 0x0000001506077227 */ /* 0x000fc600078e00ff */
[----:B------:R-:W-:Y:S01]  /*0f20*/  ISETP.GT.U32.AND P6, PT, R32, R16, PT ;  /* 0x000000102000720c */ /* 0x000fe20003fc4070 */
[--C-:B------:R-:W-:Y:S01]  /*0f30*/  @!P2 IMAD.IADD R11, R11, 0x1, -R32.reuse ;  /* 0x000000010b0ba824 */ /* 0x100fe200078e0a20 */
[----:B------:R-:W-:Y:S01]  /*0f40*/  ISETP.GE.AND P2, PT, R8, RZ, PT ;  /* 0x000000ff0800720c */ /* 0x000fe20003f46270 */
[----:B------:R-:W-:Y:S01]  /*0f50*/  @!P0 IMAD.IADD R14, R14, 0x1, -R32 ;  /* 0x000000010e0e8824 */ /* 0x000fe200078e0a20 */
[----:B------:R-:W-:Y:S01]  /*0f60*/  ISETP.GE.AND P0, PT, R22, RZ, PT ;  /* 0x000000ff1600720c */ /* 0x000fe20003f06270 */
[----:B------:R-:W-:Y:S02]  /*0f70*/  IMAD.MOV.U32 R8, RZ, RZ, R5 ;  /* 0x000000ffff087224 */ /* 0x000fe400078e0005 */
[----:B------:R-:W-:-:S04]  /*0f80*/  IMAD.HI.U32 R5, R6, R19, RZ ;  /* 0x0000001306057227 */ /* 0x000fc800078e00ff */
[----:B------:R-:W-:Y:S01]  /*0f90*/  @!P5 IMAD.IADD R15, R15, 0x1, -R32 ;  /* 0x000000010f0fd824 */ /* 0x000fe200078e0a20 */
[C---:B------:R-:W-:Y:S01]  /*0fa0*/  ISETP.GT.U32.AND P5, PT, R32.reuse, R14, PT ;  /* 0x0000000e2000720c */ /* 0x040fe20003fa4070 */
[----:B------:R-:W-:Y:S01]  /*0fb0*/  @!P1 IMAD.MOV R8, RZ, RZ, -R8 ;  /* 0x000000ffff089224 */ /* 0x000fe200078e0a08 */
[C---:B------:R-:W-:Y:S01]  /*0fc0*/  ISETP.GT.U32.AND P1, PT, R32.reuse, R11, PT ;  /* 0x0000000b2000720c */ /* 0x040fe20003f24070 */
[----:B------:R-:W-:Y:S02]  /*0fd0*/  IMAD.MOV R5, RZ, RZ, -R5 ;  /* 0x000000ffff057224 */ /* 0x000fe400078e0a05 */
[----:B------:R-:W-:Y:S02]  /*0fe0*/  IMAD.MOV.U32 R12, RZ, RZ, R9 ;  /* 0x000000ffff0c7224 */ /* 0x000fe400078e0009 */
[----:B------:R-:W-:Y:S01]  /*0ff0*/  IMAD R17, R32, R5, R19 ;  /* 0x0000000520117224 */ /* 0x000fe200078e0213 */
[----:B------:R-:W-:Y:S01]  /*1000*/  LOP3.LUT R19, R34, 0x14, RZ, 0xfc, !PT ;  /* 0x0000001422137812 */ /* 0x000fe200078efcff */
[----:B------:R-:W-:-:S02]  /*1010*/  IMAD.MOV R7, RZ, RZ, -R7 ;  /* 0x000000ffff077224 */ /* 0x000fc400078e0a07 */
[--C-:B------:R-:W-:Y:S01]  /*1020*/  @!P6 IMAD.IADD R16, R16, 0x1, -R32.reuse ;  /* 0x000000011010e824 */ /* 0x100fe200078e0a20 */
[----:B------:R-:W-:Y:S01]  /*1030*/  IABS R9, R19 ;  /* 0x0000001300097213 */ /* 0x000fe20000000000 */
[--C-:B------:R-:W-:Y:S01]  /*1040*/  @!P5 IMAD.IADD R14, R14, 0x1, -R32.reuse ;  /* 0x000000010e0ed824 */ /* 0x100fe200078e0a20 */
[----:B------:R-:W-:Y:S01]  /*1050*/  ISETP.GT.U32.AND P5, PT, R32, R17, PT ;  /* 0x000000112000720c */ /* 0x000fe20003fa4070 */
[----:B------:R-:W-:Y:S01]  /*1060*/  @!P1 IMAD.IADD R11, R11, 0x1, -R32 ;  /* 0x000000010b0b9824 */ /* 0x000fe200078e0a20 */
[----:B------:R-:W-:Y:S01]  /*1070*/  ISETP.GE.AND P1, PT, R18, RZ, PT ;  /* 0x000000ff1200720c */ /* 0x000fe20003f26270 */
[----:B------:R-:W-:Y:S01]  /*1080*/  IMAD.HI.U32 R5, R6, R9, RZ ;  /* 0x0000000906057227 */ /* 0x000fe200078e00ff */
[----:B------:R-:W-:-:S03]  /*1090*/  ISETP.GT.U32.AND P6, PT, R32, R15, PT ;  /* 0x0000000f2000720c */ /* 0x000fc60003fc4070 */
[----:B------:R-:W-:Y:S01]  /*10a0*/  IMAD R18, R32, R7, R21 ;  /* 0x0000000720127224 */ /* 0x000fe200078e0215 */
[----:B0-----:R-:W-:Y:S01]  /*10b0*/  IADD3 R7, R20, 0xffffffe, RZ ;  /* 0x0ffffffe14077810 */ /* 0x001fe20007ffe0ff */
[----:B------:R-:W-:Y:S01]  /*10c0*/  IMAD.MOV R20, RZ, RZ, -R5 ;  /* 0x000000ffff147224 */ /* 0x000fe200078e0a05 */
[----:B------:R-:W-:Y:S01]  /*10d0*/  IABS R21, R38 ;  /* 0x0000002600157213 */ /* 0x000fe20000000000 */
[----:B------:R-:W-:Y:S01]  /*10e0*/  @!P4 IMAD.MOV R12, RZ, RZ, -R12 ;  /* 0x000000ffff0cc224 */ /* 0x000fe200078e0a0c */
[C---:B------:R-:W-:Y:S01]  /*10f0*/  ISETP.GT.U32.AND P4, PT, R32.reuse, R16, PT ;  /* 0x000000102000720c */ /* 0x040fe20003f84070 */
[----:B------:R-:W-:Y:S01]  /*1100*/  IMAD R9, R32, R20, R9 ;  /* 0x0000001420097224 */ /* 0x000fe200078e0209 */
[----:B------:R-:W0:Y:S01]  /*1110*/  F2I.FTZ.U32.TRUNC.NTZ R7, R7 ;  /* 0x0000000700077305 */ /* 0x000e22000021f000 */
[----:B------:R-:W-:Y:S02]  /*1120*/  @!P5 IMAD.IADD R17, R17, 0x1, -R32 ;  /* 0x000000011111d824 */ /* 0x000fe400078e0a20 */
[----:B------:R-:W-:Y:S01]  /*1130*/  IMAD.HI.U32 R5, R6, R21, RZ ;  /* 0x0000001506057227 */ /* 0x000fe200078e00ff */
[----:B------:R-:W-:-:S03]  /*1140*/  ISETP.GT.U32.AND P5, PT, R32, R9, PT ;  /* 0x000000092000720c */ /* 0x000fc60003fa4070 */
[----:B------:R-:W-:Y:S02]  /*1150*/  IMAD.MOV R5, RZ, RZ, -R5 ;  /* 0x000000ffff057224 */ /* 0x000fe400078e0a05 */
[----:B------:R-:W-:Y:S01]  /*1160*/  @!P6 IMAD.IADD R15, R15, 0x1, -R32 ;  /* 0x000000010f0fe824 */ /* 0x000fe200078e0a20 */
[----:B------:R-:W-:Y:S01]  /*1170*/  ISETP.GT.U32.AND P6, PT, R32, R18, PT ;  /* 0x000000122000720c */ /* 0x000fe20003fc4070 */
[----:B------:R-:W-:-:S04]  /*1180*/  IMAD.HI.U32 R20, R6, R25, RZ ;  /* 0x0000001906147227 */ /* 0x000fc800078e00ff */
[----:B------:R-:W-:Y:S02]  /*1190*/  IMAD R21, R32, R5, R21 ;  /* 0x0000000520157224 */ /* 0x000fe400078e0215 */
[----:B------:R-:W-:Y:S01]  /*11a0*/  IMAD.MOV R22, RZ, RZ, -R20 ;  /* 0x000000ffff167224 */ /* 0x000fe200078e0a14 */
[----:B------:R-:W-:Y:S01]  /*11b0*/  LOP3.LUT R20, R34, 0x4, RZ, 0xfc, !PT ;  /* 0x0000000422147812 */ /* 0x000fe200078efcff */
[--C-:B------:R-:W-:Y:S01]  /*11c0*/  @!P5 IMAD.IADD R9, R9, 0x1, -R32.reuse ;  /* 0x000000010909d824 */ /* 0x100fe200078e0a20 */
[----:B------:R-:W-:Y:S01]  /*11d0*/  ISETP.GT.U32.AND P5, PT, R32, R21, PT ;  /* 0x000000152000720c */ /* 0x000fe20003fa4070 */
[--C-:B------:R-:W-:Y:S01]  /*11e0*/  @!P4 IMAD.IADD R16, R16, 0x1, -R32.reuse ;  /* 0x000000011010c824 */ /* 0x100fe200078e0a20 */
[----:B------:R-:W-:Y:S01]  /*11f0*/  ISETP.GE.AND P4, PT, R23, RZ, PT ;  /* 0x000000ff1700720c */ /* 0x000fe20003f86270 */
[----:B------:R-:W-:Y:S01]  /*1200*/  @!P6 IMAD.IADD R18, R18, 0x1, -R32 ;  /* 0x000000011212e824 */ /* 0x000fe200078e0a20 */
[----:B------:R-:W-:Y:S01]  /*1210*/  IABS R31, R20 ;  /* 0x00000014001f7213 */ /* 0x000fe20000000000 */
[----:B0-----:R-:W-:Y:S01]  /*1220*/  IMAD.MOV R26, RZ, RZ, -R7 ;  /* 0x000000ffff1a7224 */ /* 0x001fe200078e0a07 */
[----:B------:R-:W-:Y:S01]  /*1230*/  LOP3.LUT R23, R34, 0x8, RZ, 0xfc, !PT ;  /* 0x0000000822177812 */ /* 0x000fe200078efcff */
[----:B------:R-:W-:Y:S01]  /*1240*/  @!P3 IMAD.MOV R11, RZ, RZ, -R11 ;  /* 0x000000ffff0bb224 */ /* 0x000fe200078e0a0b */
[----:B------:R-:W-:Y:S01]  /*1250*/  ISETP.GE.AND P6, PT, R24, RZ, PT ;  /* 0x000000ff1800720c */ /* 0x000fe20003fc6270 */
[----:B------:R-:W-:Y:S01]  /*1260*/  IMAD R22, R32, R22, R25 ;  /* 0x0000001620167224 */ /* 0x000fe200078e0219 */
[----:B------:R-:W-:Y:S01]  /*1270*/  IABS R29, R23 ;  /* 0x00000017001d7213 */ /* 0x000fe20000000000 */
[----:B------:R-:W-:Y:S01]  /*1280*/  IMAD.HI.U32 R24, R6, R31, RZ ;  /* 0x0000001f06187227 */ /* 0x000fe200078e00ff */
[----:B------:R-:W-:-:S03]  /*1290*/  ISETP.GT.U32.AND P3, PT, R32, R17, PT ;  /* 0x000000112000720c */ /* 0x000fc60003f64070 */
[----:B------:R-:W-:Y:S01]  /*12a0*/  @!P0 IMAD.MOV R14, RZ, RZ, -R14 ;  /* 0x000000ffff0e8224 */ /* 0x000fe200078e0a0e */
[----:B------:R-:W-:Y:S01]  /*12b0*/  ISETP.GT.U32.AND P0, PT, R32, R9, PT ;  /* 0x000000092000720c */ /* 0x000fe20003f04070 */
[----:B------:R-:W-:-:S04]  /*12c0*/  IMAD.HI.U32 R25, R6, R33, RZ ;  /* 0x0000002106197227 */ /* 0x000fc800078e00ff */
[----:B------:R-:W-:Y:S02]  /*12d0*/  IMAD R37, R26, R35, RZ ;  /* 0x000000231a257224 */ /* 0x000fe400078e02ff */
[----:B------:R-:W-:Y:S01]  /*12e0*/  @!P1 IMAD.MOV R13, RZ, RZ, -R13 ;  /* 0x000000ffff0d9224 */ /* 0x000fe200078e0a0d */
[----:B------:R-:W-:Y:S01]  /*12f0*/  ISETP.GT.U32.AND P1, PT, R32, R18, PT ;  /* 0x000000122000720c */ /* 0x000fe20003f24070 */
[----:B------:R-:W-:Y:S02]  /*1300*/  IMAD.MOV R26, RZ, RZ, -R24 ;  /* 0x000000ffff1a7224 */ /* 0x000fe400078e0a18 */
[----:B------:R-:W-:-:S04]  /*1310*/  IMAD.HI.U32 R5, R6, R29, RZ ;  /* 0x0000001d06057227 */ /* 0x000fc800078e00ff */
[----:B------:R-:W-:Y:S02]  /*1320*/  IMAD.MOV R30, RZ, RZ, -R25 ;  /* 0x000000ffff1e7224 */ /* 0x000fe400078e0a19 */
[----:B------:R-:W-:Y:S01]  /*1330*/  @!P5 IMAD.IADD R21, R21, 0x1, -R32 ;  /* 0x000000011515d824 */ /* 0x000fe200078e0a20 */
[C---:B------:R-:W-:Y:S01]  /*1340*/  ISETP.GT.U32.AND P5, PT, R32.reuse, R22, PT ;  /* 0x000000162000720c */ /* 0x040fe20003fa4070 */
[C---:B------:R-:W-:Y:S02]  /*1350*/  IMAD R25, R32.reuse, R26, R31 ;  /* 0x0000001a20197224 */ /* 0x040fe400078e021f */
[----:B------:R-:W-:Y:S02]  /*1360*/  IMAD.MOV R5, RZ, RZ, -R5 ;  /* 0x000000ffff057224 */ /* 0x000fe400078e0a05 */
[C---:B------:R-:W-:Y:S02]  /*1370*/  IMAD R26, R32.reuse, R30, R33 ;  /* 0x0000001e201a7224 */ /* 0x040fe400078e0221 */
[C---:B------:R-:W-:Y:S01]  /*1380*/  IMAD R24, R32.reuse, R5, R29 ;  /* 0x0000000520187224 */ /* 0x040fe200078e021d */
[----:B------:R-:W-:Y:S01]  /*1390*/  SHF.R.S32.HI R29, RZ, 0x6, R0 ;  /* 0x00000006ff1d7819 */ /* 0x000fe20000011400 */
[--C-:B------:R-:W-:Y:S01]  /*13a0*/  @!P3 IMAD.IADD R17, R17, 0x1, -R32.reuse ;  /* 0x000000011111b824 */ /* 0x100fe200078e0a20 */
[C---:B------:R-:W-:Y:S01]  /*13b0*/  ISETP.GT.U32.AND P3, PT, R32.reuse, R26, PT ;  /* 0x0000001a2000720c */ /* 0x040fe20003f64070 */
[----:B------:R-:W-:Y:S01]  /*13c0*/  @!P0 IMAD.IADD R9, R9, 0x1, -R32 ;  /* 0x0000000109098824 */ /* 0x000fe200078e0a20 */
[----:B------:R-:W-:Y:S01]  /*13d0*/  ISETP.GT.U32.AND P0, PT, R32, R25, PT ;  /* 0x000000192000720c */ /* 0x000fe20003f04070 */
[----:B------:R-:W-:-:S02]  /*13e0*/  IMAD.MOV.U32 R6, RZ, RZ, RZ ;  /* 0x000000ffff067224 */ /* 0x000fc400078e00ff */
[----:B------:R-:W-:Y:S01]  /*13f0*/  @!P1 IMAD.IADD R18, R18, 0x1, -R32 ;  /* 0x0000000112129824 */ /* 0x000fe200078e0a20 */
[----:B------:R-:W-:Y:S01]  /*1400*/  ISETP.GT.U32.AND P1, PT, R32, R24, PT ;  /* 0x000000182000720c */ /* 0x000fe20003f24070 */
[----:B------:R-:W-:Y:S01]  /*1410*/  IMAD.HI.U32 R6, R7, R37, R6 ;  /* 0x0000002507067227 */ /* 0x000fe200078e0006 */
[----:B------:R-:W-:-:S03]  /*1420*/  LOP3.LUT R7, R0, 0x7, RZ, 0xc0, !PT ;  /* 0x0000000700077812 */ /* 0x000fc600078ec0ff */
[----:B------:R-:W-:Y:S02]  /*1430*/  @!P5 IMAD.IADD R22, R22, 0x1, -R32 ;  /* 0x000000011616d824 */ /* 0x000fe400078e0a20 */
[----:B------:R-:W-:-:S03]  /*1440*/  IMAD.HI.U32 R6, R6, R44, RZ ;  /* 0x0000002c06067227 */ /* 0x000fc600078e00ff */
[----:B------:R-:W-:Y:S01]  /*1450*/  ISETP.GT.U32.AND P5, PT, R32, R22, PT ;  /* 0x000000162000720c */ /* 0x000fe20003fa4070 */
[--C-:B------:R-:W-:Y:S01]  /*1460*/  @!P3 IMAD.IADD R26, R26, 0x1, -R32.reuse ;  /* 0x000000011a1ab824 */ /* 0x100fe200078e0a20 */
[----:B------:R-:W-:Y:S01]  /*1470*/  ISETP.GE.AND P3, PT, R36, RZ, PT ;  /* 0x000000ff2400720c */ /* 0x000fe20003f66270 */
[----:B------:R-:W-:Y:S02]  /*1480*/  @!P0 IMAD.IADD R25, R25, 0x1, -R32 ;  /* 0x0000000119198824 */ /* 0x000fe400078e0a20 */
[----:B------:R-:W-:Y:S02]  /*1490*/  IMAD.MOV R6, RZ, RZ, -R6 ;  /* 0x000000ffff067224 */ /* 0x000fe400078e0a06 */
[----:B------:R-:W-:Y:S01]  /*14a0*/  @!P1 IMAD.IADD R24, R24, 0x1, -R32 ;  /* 0x0000000118189824 */ /* 0x000fe200078e0a20 */
[C---:B------:R-:W-:Y:S01]  /*14b0*/  ISETP.GT.U32.AND P1, PT, R32.reuse, R26, PT ;  /* 0x0000001a2000720c */ /* 0x040fe20003f24070 */
[C---:B------:R-:W-:Y:S01]  /*14c0*/  IMAD R44, R35.reuse, R6, R44 ;  /* 0x00000006232c7224 */ /* 0x040fe200078e022c */
[C---:B------:R-:W-:Y:S01]  /*14d0*/  ISETP.GT.U32.AND P0, PT, R32.reuse, R25, PT ;  /* 0x000000192000720c */ /* 0x040fe20003f04070 */
[----:B------:R-:W-:Y:S01]  /*14e0*/  @!P4 IMAD.MOV R15, RZ, RZ, -R15 ;  /* 0x000000ffff0fc224 */ /* 0x000fe200078e0a0f */
[----:B------:R-:W-:Y:S01]  /*14f0*/  ISETP.GT.U32.AND P4, PT, R32, R21, PT ;  /* 0x000000152000720c */ /* 0x000fe20003f84070 */
[----:B------:R-:W-:Y:S01]  /*1500*/  @!P5 IMAD.IADD R22, R22, 0x1, -R32 ;  /* 0x000000011616d824 */ /* 0x000fe200078e0a20 */
[----:B------:R-:W-:Y:S01]  /*1510*/  ISETP.GT.U32.AND P5, PT, R35, R44, PT ;  /* 0x0000002c2300720c */ /* 0x000fe20003fa4070 */
[----:B------:R-:W-:Y:S01]  /*1520*/  @!P6 IMAD.MOV R16, RZ, RZ, -R16 ;  /* 0x000000ffff10e224 */ /* 0x000fe200078e0a10 */
[----:B------:R-:W-:Y:S01]  /*1530*/  ISETP.GT.U32.AND P6, PT, R32, R24, PT ;  /* 0x000000182000720c */ /* 0x000fe20003fc4070 */
[----:B------:R-:W-:Y:S01]  /*1540*/  @!P2 IMAD.MOV R17, RZ, RZ, -R17 ;  /* 0x000000ffff11a224 */ /* 0x000fe200078e0a11 */
[----:B------:R-:W-:Y:S01]  /*1550*/  ISETP.GE.AND P2, PT, R19, RZ, PT ;  /* 0x000000ff1300720c */ /* 0x000fe20003f46270 */
[----:B------:R-:W-:-:S02]  /*1560*/  IMAD.SHL.U32 R5, R0, 0x8, RZ ;  /* 0x0000000800057824 */ /* 0x000fc400078e00ff */
[--C-:B------:R-:W-:Y:S01]  /*1570*/  @!P1 IMAD.IADD R26, R26, 0x1, -R32.reuse ;  /* 0x000000011a1a9824 */ /* 0x100fe200078e0a20 */
[----:B------:R-:W-:Y:S01]  /*1580*/  ISETP.GE.AND P1, PT, R39, RZ, PT ;  /* 0x000000ff2700720c */ /* 0x000fe20003f26270 */
[--C-:B------:R-:W-:Y:S01]  /*1590*/  @!P0 IMAD.IADD R25, R25, 0x1, -R32.reuse ;  /* 0x0000000119198824 */ /* 0x100fe200078e0a20 */
[----:B------:R-:W-:Y:S01]  /*15a0*/  ISETP.GE.AND P0, PT, R20, RZ, PT ;  /* 0x000000ff1400720c */ /* 0x000fe20003f06270 */
[----:B------:R-:W-:Y:S01]  /*15b0*/  @!P4 IMAD.IADD R21, R21, 0x1, -R32 ;  /* 0x000000011515c824 */ /* 0x000fe200078e0a20 */
[----:B------:R-:W-:Y:S01]  /*15c0*/  LOP3.LUT R30, R5, 0x30, RZ, 0xc0, !PT ;  /* 0x00000030051e7812 */ /* 0x000fe200078ec0ff */
[----:B------:R-:W-:Y:S01]  /*15d0*/  @!P5 IMAD.IADD R44, R44, 0x1, -R35 ;  /* 0x000000012c2cd824 */ /* 0x000fe200078e0a23 */
[----:B------:R-:W-:Y:S01]  /*15e0*/  SGXT R5, R29, 0x1 ;  /* 0x000000011d05781a */ /* 0x000fe20000000200 */
[----:B------:R-:W-:Y:S01]  /*15f0*/  @!P3 IMAD.MOV R18, RZ, RZ, -R18 ;  /* 0x000000ffff12b224 */ /* 0x000fe200078e0a12 */
[----:B------:R-:W-:Y:S01]  /*1600*/  ISETP.GE.AND P4, PT, R34, RZ, PT ;  /* 0x000000ff2200720c */ /* 0x000fe20003f86270 */
[----:B------:R-:W-:Y:S01]  /*1610*/  @!P6 IMAD.IADD R24, R24, 0x1, -R32 ;  /* 0x000000011818e824 */ /* 0x000fe200078e0a20 */
[----:B------:R-:W-:Y:S01]  /*1620*/  ISETP.GT.U32.AND P5, PT, R35, R44, PT ;  /* 0x0000002c2300720c */ /* 0x000fe20003fa4070 */
[----:B------:R-:W-:Y:S01]  /*1630*/  IMAD.MOV.U32 R20, RZ, RZ, R9 ;  /* 0x000000ffff147224 */ /* 0x000fe200078e0009 */
[----:B------:R-:W-:Y:S01]  /*1640*/  ISETP.GE.AND P3, PT, R38, RZ, PT ;  /* 0x000000ff2600720c */ /* 0x000fe20003f66270 */
[----:B------:R-:W-:Y:S01]  /*1650*/  @!P1 IMAD.MOV R22, RZ, RZ, -R22 ;  /* 0x000000ffff169224 */ /* 0x000fe200078e0a16 */
[----:B------:R-:W-:Y:S01]  /*1660*/  ISETP.GE.AND P1, PT, R4, RZ, PT ;  /* 0x000000ff0400720c */ /* 0x000fe20003f26270 */
[----:B------:R-:W-:Y:S01]  /*1670*/  @!P0 IMAD.MOV R25, RZ, RZ, -R25 ;  /* 0x000000ffff198224 */ /* 0x000fe200078e0a19 */
[----:B------:R-:W-:Y:S01]  /*1680*/  ISETP.NE.AND P0, PT, RZ, c[0x0][0x178], PT ;  /* 0x00005e00ff007a0c */ /* 0x000fe20003f05270 */
[----:B------:R-:W-:Y:S01]  /*1690*/  IMAD R30, R7, 0x40, R30 ;  /* 0x00000040071e7824 */ /* 0x000fe200078e021e */
[----:B------:R-:W-:Y:S01]  /*16a0*/  ISETP.GE.AND P6, PT, R23, RZ, PT ;  /* 0x000000ff1700720c */ /* 0x000fe20003fc6270 */
[----:B------:R-:W-:Y:S01]  /*16b0*/  IMAD R7, R7, 0x110, RZ ;  /* 0x0000011007077824 */ /* 0x000fe200078e02ff */
[----:B------:R-:W-:Y:S01]  /*16c0*/  LOP3.LUT R6, R5, 0x90, RZ, 0xc0, !PT ;  /* 0x0000009005067812 */ /* 0x000fe200078ec0ff */
[----:B------:R-:W-:Y:S01]  /*16d0*/  IMAD.SHL.U32 R19, R0, 0x10, RZ ;  /* 0x0000001000137824 */ /* 0x000fe200078e00ff */
[----:B------:R-:W-:Y:S01]  /*16e0*/  LOP3.LUT R9, RZ, c[0x0][0x17c], RZ, 0x33, !PT ;  /* 0x00005f00ff097a12 */ /* 0x000fe200078e33ff */
[----:B------:R-:W-:Y:S01]  /*16f0*/  @!P5 IMAD.IADD R44, R44, 0x1, -R35 ;  /* 0x000000012c2cd824 */ /* 0x000fe200078e0a23 */
[--C-:B------:R-:W-:Y:S01]  /*1700*/  LOP3.LUT R5, R6, 0x7e, R27.reuse, 0x78, !PT ;  /* 0x0000007e06057812 */ /* 0x100fe200078e781b */
[----:B------:R-:W-:Y:S01]  /*1710*/  @!P2 IMAD.MOV R20, RZ, RZ, -R20 ;  /* 0x000000ffff14a224 */ /* 0x000fe200078e0a14 */
[----:B------:R-:W-:Y:S01]  /*1720*/  ISETP.NE.AND P2, PT, RZ, c[0x0][0x17c], PT ;  /* 0x00005f00ff007a0c */ /* 0x000fe20003f45270 */
[----:B------:R-:W-:Y:S01]  /*1730*/  IMAD.SHL.U32 R6, R0, 0x80, RZ ;  /* 0x0000008000067824 */ /* 0x000fe200078e00ff */
[----:B------:R-:W-:Y:S01]  /*1740*/  LOP3.LUT R7, R7, R28, RZ, 0x3c, !PT ;  /* 0x0000001c07077212 */ /* 0x000fe200078e3cff */
[----:B------:R-:W-:Y:S01]  /*1750*/  @!P1 IMAD.MOV R44, RZ, RZ, -R44 ;  /* 0x000000ffff2c9224 */ /* 0x000fe200078e0a2c */
[----:B------:R-:W-:Y:S01]  /*1760*/  LOP3.LUT R30, R30, 0x30, R27, 0x78, !PT ;  /* 0x000000301e1e7812 */ /* 0x000fe200078e781b */
[----:B------:R-:W-:Y:S01]  /*1770*/  @!P3 IMAD.MOV R21, RZ, RZ, -R21 ;  /* 0x000000ffff15b224 */ /* 0x000fe200078e0a15 */
[----:B------:R-:W-:Y:S01]  /*1780*/  LOP3.LUT R19, R19, 0x200, RZ, 0xc0, !PT ;  /* 0x0000020013137812 */ /* 0x000fe200078ec0ff */
[----:B------:R-:W-:Y:S01]  /*1790*/  @!P4 IMAD.MOV R26, RZ, RZ, -R26 ;  /* 0x000000ffff1ac224 */ /* 0x000fe200078e0a1a */
[C---:B------:R-:W-:Y:S01]  /*17a0*/  SEL R28, R9.reuse, R8, !P2 ;  /* 0x00000008091c7207 */ /* 0x040fe20005000000 */
[----:B------:R-:W-:Y:S01]  /*17b0*/  @!P6 IMAD.MOV R24, RZ, RZ, -R24 ;  /* 0x000000ffff18e224 */ /* 0x000fe200078e0a18 */
[----:B------:R-:W-:Y:S01]  /*17c0*/  SEL R29, R9, R10, !P2 ;  /* 0x0000000a091d7207 */ /* 0x000fe20005000000 */
[----:B------:R-:W-:Y:S01]  /*17d0*/  IMAD.MOV.U32 R10, RZ, RZ, c[0x0][0x18c] ;  /* 0x00006300ff0a7624 */ /* 0x000fe200078e00ff */
[----:B------:R-:W-:Y:S01]  /*17e0*/  @!P0 LOP3.LUT R44, RZ, c[0x0][0x178], RZ, 0x33, !PT ;  /* 0x00005e00ff2c8a12 */ /* 0x000fe200078e33ff */
[----:B------:R-:W-:Y:S01]  /*17f0*/  IMAD R28, R28, c[0x0][0x190], RZ ;  /* 0x000064001c1c7a24 */ /* 0x000fe200078e02ff */
[----:B------:R-:W-:Y:S01]  /*1800*/  LOP3.LUT R6, R7, 0x800, R6, 0xf8, !PT ;  /* 0x0000080007067812 */ /* 0x000fe200078ef806 */
[----:B------:R-:W-:Y:S01]  /*1810*/  IMAD.IADD R7, R19, 0x1, R30 ;  /* 0x0000000113077824 */ /* 0x000fe200078e021e */
[----:B------:R-:W-:Y:S01]  /*1820*/  SEL R30, R9, R12, !P2 ;  /* 0x0000000c091e7207 */ /* 0x000fe20005000000 */
[----:B------:R-:W-:Y:S01]  /*1830*/  IMAD R29, R29, c[0x0][0x190], RZ ;  /* 0x000064001d1d7a24 */ /* 0x000fe200078e02ff */
[C---:B------:R-:W-:Y:S01]  /*1840*/  SEL R31, R9.reuse, R11, !P2 ;  /* 0x0000000b091f7207 */ /* 0x040fe20005000000 */
[----:B------:R-:W-:Y:S01]  /*1850*/  IMAD R44, R44, c[0x0][0x184], RZ ;  /* 0x000061002c2c7a24 */ /* 0x000fe200078e02ff */
[C---:B------:R-:W-:Y:S01]  /*1860*/  SEL R32, R9.reuse, R13, !P2 ;  /* 0x0000000d09207207 */ /* 0x040fe20005000000 */
[----:B------:R-:W-:Y:S01]  /*1870*/  IMAD R30, R30, c[0x0][0x190], RZ ;  /* 0x000064001e1e7a24 */ /* 0x000fe200078e02ff */
[----:B------:R-:W-:Y:S01]  /*1880*/  SEL R33, R9, R14, !P2 ;  /* 0x0000000e09217207 */ /* 0x000fe20005000000 */
        /* <DEDUP_REMOVED lines=21> */
[----:B------:R-:W-:Y:S01]  /*19e0*/  LEA R194, P2, R44, c[0x0][0x160], 0x1 ;  /* 0x000058002cc27a11 */ /* 0x000fe200078408ff */
[----:B------:R-:W-:Y:S01]  /*19f0*/  IMAD R42, R42, c[0x0][0x190], RZ ;  /* 0x000064002a2a7a24 */ /* 0x000fe200078e02ff */
[----:B------:R-:W-:Y:S01]  /*1a00*/  LEA R192, P3, R28, c[0x0][0x168], 0x1 ;  /* 0x00005a001cc07a11 */ /* 0x000fe200078608ff */
[----:B------:R-:W-:Y:S01]  /*1a10*/  IMAD R43, R43, c[0x0][0x190], RZ ;  /* 0x000064002b2b7a24 */ /* 0x000fe200078e02ff */
[----:B------:R-:W-:Y:S01]  /*1a20*/  LEA R190, P4, R29, c[0x0][0x168], 0x1 ;  /* 0x00005a001dbe7a11 */ /* 0x000fe200078808ff */
[----:B------:R-:W-:Y:S01]  /*1a30*/  IMAD.SHL.U32 R9, R2, 0x2, RZ ;  /* 0x0000000202097824 */ /* 0x000fe200078e00ff */
[----:B------:R-:W-:Y:S01]  /*1a40*/  LEA.HI.X.SX32 R195, R44, c[0x0][0x164], 0x1, P2 ;  /* 0x000059002cc37a11 */ /* 0x000fe200010f0eff */
[C---:B------:R-:W-:Y:S01]  /*1a50*/  IMAD.SHL.U32 R11, R171.reuse, 0x20, RZ ;  /* 0x00000020ab0b7824 */ /* 0x040fe200078e00ff */
[----:B------:R-:W-:Y:S01]  /*1a60*/  LEA.HI.X.SX32 R193, R28, c[0x0][0x16c], 0x1, P3 ;  /* 0x00005b001cc17a11 */ /* 0x000fe200018f0eff */
[----:B------:R-:W-:Y:S01]  /*1a70*/  IMAD R12, R171, 0x1f, RZ ;  /* 0x0000001fab0c7824 */ /* 0x000fe200078e02ff */
[----:B------:R-:W-:Y:S01]  /*1a80*/  LEA.HI.X.SX32 R191, R29, c[0x0][0x16c], 0x1, P4 ;  /* 0x00005b001dbf7a11 */ /* 0x000fe200020f0eff */
[C---:B------:R-:W-:Y:S01]  /*1a90*/  IMAD R13, R171.reuse, 0x1e, RZ ;  /* 0x0000001eab0d7824 */ /* 0x040fe200078e02ff */
[----:B------:R-:W-:Y:S01]  /*1aa0*/  LEA R188, P5, R30, c[0x0][0x168], 0x1 ;  /* 0x00005a001ebc7a11 */ /* 0x000fe200078a08ff */
[----:B------:R-:W-:Y:S01]  /*1ab0*/  IMAD R14, R171, 0x1d, RZ ;  /* 0x0000001dab0e7824 */ /* 0x000fe200078e02ff */
[----:B------:R-:W-:Y:S01]  /*1ac0*/  LEA R186, P6, R31, c[0x0][0x168], 0x1 ;  /* 0x00005a001fba7a11 */ /* 0x000fe200078c08ff */
        /* <DEDUP_REMOVED lines=10> */
[C---:B------:R-:W-:Y:S01]  /*1b70*/  IMAD R20, R171.reuse, 0x17, RZ ;  /* 0x00000017ab147824 */ /* 0x040fe200078e02ff */
[----:B------:R-:W-:Y:S01]  /*1b80*/  LOP3.LUT R8, R0, 0x1f, RZ, 0xc0, !PT ;  /* 0x0000001f00087812 */ /* 0x000fe200078ec0ff */
[C---:B------:R-:W-:Y:S01]  /*1b90*/  IMAD R21, R171.reuse, 0x16, RZ ;  /* 0x00000016ab157824 */ /* 0x040fe200078e02ff */
[----:B------:R-:W-:Y:S01]  /*1ba0*/  LEA.HI.X.SX32 R189, R30, c[0x0][0x16c], 0x1, P5 ;  /* 0x00005b001ebd7a11 */ /* 0x000fe200028f0eff */
[----:B------:R-:W-:Y:S01]  /*1bb0*/  IMAD R22, R171, 0x15, RZ ;  /* 0x00000015ab167824 */ /* 0x000fe200078e02ff */
[----:B------:R-:W-:Y:S01]  /*1bc0*/  LEA.HI.X.SX32 R187, R31, c[0x0][0x16c], 0x1, P6 ;  /* 0x00005b001fbb7a11 */ /* 0x000fe200030f0eff */
[----:B------:R-:W-:Y:S01]  /*1bd0*/  IMAD R23, R171, 0x14, RZ ;  /* 0x00000014ab177824 */ /* 0x000fe200078e02ff */
[----:B------:R-:W-:Y:S01]  /*1be0*/  LEA.HI.X.SX32 R185, R32, c[0x0][0x16c], 0x1, P0 ;  /* 0x00005b0020b97a11 */ /* 0x000fe200000f0eff */
[----:B------:R-:W-:Y:S01]  /*1bf0*/  CS2R R24, SRZ ;  /* 0x0000000000187805 */ /* 0x000fe2000001ff00 */
[----:B------:R-:W-:Y:S01]  /*1c00*/  LEA.HI.X.SX32 R149, R33, c[0x0][0x16c], 0x1, P1 ;  /* 0x00005b0021957a11 */ /* 0x000fe200008f0eff */
[----:B------:R-:W-:Y:S01]  /*1c10*/  CS2R R26, SRZ ;  /* 0x00000000001a7805 */ /* 0x000fe2000001ff00 */
[----:B------:R-:W-:Y:S01]  /*1c20*/  LEA.HI.X.SX32 R155, R34, c[0x0][0x16c], 0x1, P2 ;  /* 0x00005b00229b7a11 */ /* 0x000fe200010f0eff */
[----:B------:R-:W-:Y:S01]  /*1c30*/  IMAD.SHL.U32 R10, R10, 0x20, RZ ;  /* 0x000000200a0a7824 */ /* 0x000fe200078e00ff */
[----:B------:R-:W-:Y:S01]  /*1c40*/  LEA.HI.X.SX32 R151, R35, c[0x0][0x16c], 0x1, P3 ;  /* 0x00005b0023977a11 */ /* 0x000fe200018f0eff */
[----:B------:R-:W-:Y:S01]  /*1c50*/  IMAD.SHL.U32 R171, R171, 0x2, RZ ;  /* 0x00000002abab7824 */ /* 0x000fe200078e00ff */
[----:B------:R-:W-:Y:S01]  /*1c60*/  LEA.HI.X.SX32 R157, R36, c[0x0][0x16c], 0x1, P4 ;  /* 0x00005b00249d7a11 */ /* 0x000fe200020f0eff */
[----:B------:R-:W-:Y:S01]  /*1c70*/  IMAD R173, R8, c[0x0][0x18c], RZ ;  /* 0x0000630008ad7a24 */ /* 0x000fe200078e02ff */
[----:B------:R-:W-:-:S02]  /*1c80*/  LEA R152, P5, R37, c[0x0][0x168], 0x1 ;  /* 0x00005a0025987a11 */ /* 0x000fc400078a08ff */
[----:B------:R-:W-:Y:S02]  /*1c90*/  LEA R134, P6, R38, c[0x0][0x168], 0x1 ;  /* 0x00005a0026867a11 */ /* 0x000fe400078c08ff */
[----:B------:R-:W-:Y:S02]  /*1ca0*/  LEA R136, P0, R39, c[0x0][0x168], 0x1 ;  /* 0x00005a0027887a11 */ /* 0x000fe400078008ff */
[----:B------:R-:W-:Y:S02]  /*1cb0*/  LEA R138, P1, R40, c[0x0][0x168], 0x1 ;  /* 0x00005a00288a7a11 */ /* 0x000fe400078208ff */
[----:B------:R-:W-:Y:S02]  /*1cc0*/  LEA R140, P2, R41, c[0x0][0x168], 0x1 ;  /* 0x00005a00298c7a11 */ /* 0x000fe400078408ff */
[----:B------:R-:W-:Y:S02]  /*1cd0*/  LEA R142, P3, R42, c[0x0][0x168], 0x1 ;  /* 0x00005a002a8e7a11 */ /* 0x000fe400078608ff */
[----:B------:R-:W-:-:S02]  /*1ce0*/  LEA R132, P4, R43, c[0x0][0x168], 0x1 ;  /* 0x00005a002b847a11 */ /* 0x000fc400078808ff */
[C---:B------:R-:W-:Y:S02]  /*1cf0*/  LOP3.LUT R172, R9.reuse, 0x10, RZ, 0x3c, !PT ;  /* 0x0000001009ac7812 */ /* 0x040fe400078e3cff */
[C---:B------:R-:W-:Y:S02]  /*1d00*/  LOP3.LUT R174, R9.reuse, 0x20, RZ, 0x3c, !PT ;  /* 0x0000002009ae7812 */ /* 0x040fe400078e3cff */
[C---:B------:R-:W-:Y:S02]  /*1d10*/  LOP3.LUT R175, R9.reuse, 0x30, RZ, 0x3c, !PT ;  /* 0x0000003009af7812 */ /* 0x040fe400078e3cff */
[C---:B------:R-:W-:Y:S02]  /*1d20*/  LOP3.LUT R176, R9.reuse, 0x40, RZ, 0x3c, !PT ;  /* 0x0000004009b07812 */ /* 0x040fe400078e3cff */
[C---:B------:R-:W-:Y:S02]  /*1d30*/  LOP3.LUT R177, R9.reuse, 0x50, RZ, 0x3c, !PT ;  /* 0x0000005009b17812 */ /* 0x040fe400078e3cff */
[----:B------:R-:W-:-:S02]  /*1d40*/  LOP3.LUT R178, R9, 0x60, RZ, 0x3c, !PT ;  /* 0x0000006009b27812 */ /* 0x000fc400078e3cff */
[----:B------:R-:W-:Y:S02]  /*1d50*/  LOP3.LUT R179, R9, 0x70, RZ, 0x3c, !PT ;  /* 0x0000007009b37812 */ /* 0x000fe400078e3cff */
[----:B------:R-:W-:Y:S02]  /*1d60*/  LOP3.LUT R180, R5, 0x20, RZ, 0x3c, !PT ;  /* 0x0000002005b47812 */ /* 0x000fe400078e3cff */
[----:B------:R-:W-:Y:S02]  /*1d70*/  LOP3.LUT R181, R6, 0x40, RZ, 0x3c, !PT ;  /* 0x0000004006b57812 */ /* 0x000fe400078e3cff */
[----:B------:R-:W-:Y:S02]  /*1d80*/  LEA.HI.X.SX32 R153, R37, c[0x0][0x16c], 0x1, P5 ;  /* 0x00005b0025997a11 */ /* 0x000fe400028f0eff */
[----:B------:R-:W-:Y:S02]  /*1d90*/  LEA.HI.X.SX32 R135, R38, c[0x0][0x16c], 0x1, P6 ;  /* 0x00005b0026877a11 */ /* 0x000fe400030f0eff */
[----:B------:R-:W-:-:S02]  /*1da0*/  LEA.HI.X.SX32 R137, R39, c[0x0][0x16c], 0x1, P0 ;  /* 0x00005b0027897a11 */ /* 0x000fc400000f0eff */
[----:B------:R-:W-:Y:S02]  /*1db0*/  LEA.HI.X.SX32 R139, R40, c[0x0][0x16c], 0x1, P1 ;  /* 0x00005b00288b7a11 */ /* 0x000fe400008f0eff */
[----:B------:R-:W-:Y:S02]  /*1dc0*/  LEA.HI.X.SX32 R141, R41, c[0x0][0x16c], 0x1, P2 ;  /* 0x00005b00298d7a11 */ /* 0x000fe400010f0eff */
[----:B------:R-:W-:Y:S02]  /*1dd0*/  LEA.HI.X.SX32 R143, R42, c[0x0][0x16c], 0x1, P3 ;  /* 0x00005b002a8f7a11 */ /* 0x000fe400018f0eff */
[----:B------:R-:W-:Y:S02]  /*1de0*/  LEA.HI.X.SX32 R133, R43, c[0x0][0x16c], 0x1, P4 ;  /* 0x00005b002b857a11 */ /* 0x000fe400020f0eff */
.L_x_2:
[----:B------:R-:W-:Y:S01]  /*1df0*/  ISETP.GT.AND P0, PT, R183, 0x1, PT ;  /* 0x00000001b700780c */ /* 0x000fe20003f04270 */
[----:B------:R-:W-:Y:S01]  /*1e00*/  IMAD.MOV.U32 R29, RZ, RZ, c[0x0][0x188] ;  /* 0x00006200ff1d7624 */ /* 0x000fe200078e00ff */
[----:B------:R-:W-:Y:S01]  /*1e10*/  PRMT R43, RZ, 0x7610, R43 ;  /* 0x00007610ff2b7816 */ /* 0x000fe2000000002b */
[----:B------:R-:W-:Y:S01]  /*1e20*/  IMAD.WIDE R30, R171, 0x2, R194 ;  /* 0x00000002ab1e7825 */ /* 0x000fe200078e02c2 */
[----:B------:R-:W-:-:S02]  /*1e30*/  ISETP.GT.AND P1, PT, R183, 0x2, PT ;  /* 0x00000002b700780c */ /* 0x000fc40003f24270 */
[----:B------:R-:W-:Y:S01]  /*1e40*/  PRMT R41, RZ, 0x7610, R41 ;  /* 0x00007610ff297816 */ /* 0x000fe20000000029 */
[--C-:B------:R-:W-:Y:S01]  /*1e50*/  IMAD.WIDE R28, R29, 0x2, R194.reuse ;  /* 0x000000021d1c7825 */ /* 0x100fe200078e02c2 */
[C---:B------:R-:W-:Y:S02]  /*1e60*/  ISETP.GT.AND P2, PT, R183.reuse, 0x5, PT ;  /* 0x00000005b700780c */ /* 0x040fe40003f44270 */
[C---:B------:R-:W-:Y:S02]  /*1e70*/  ISETP.GT.AND P3, PT, R183.reuse, 0x6, PT ;  /* 0x00000006b700780c */ /* 0x040fe40003f64270 */
[C---:B------:R-:W-:Y:S01]  /*1e80*/  ISETP.GT.AND P4, PT, R183.reuse, 0x7, PT ;  /* 0x00000007b700780c */ /* 0x040fe20003f84270 */
[----:B------:R0:W2:Y:S01]  /*1e90*/  @P0 LDG.E.U16 R43, [R28.64] ;  /* 0x000000041c2b0981 */ /* 0x0000a2000c1e1500 */
[----:B------:R-:W-:Y:S01]  /*1ea0*/  ISETP.GT.AND P0, PT, R183, 0x3, PT ;  /* 0x00000003b700780c */ /* 0x000fe20003f04270 */
[----:B------:R-:W-:Y:S01]  /*1eb0*/  IMAD.WIDE R32, R168, 0x2, R194 ;  /* 0x00000002a8207825 */ /* 0x000fe200078e02c2 */
[----:B------:R-:W-:Y:S01]  /*1ec0*/  PRMT R52, RZ, 0x7610, R52 ;  /* 0x00007610ff347816 */ /* 0x000fe20000000034 */
[----:B------:R1:W3:Y:S01]  /*1ed0*/  @P1 LDG.E.U16 R41, [R30.64] ;  /* 0x000000041e291981 */ /* 0x0002e2000c1e1500 */
[----:B------:R-:W-:Y:S01]  /*1ee0*/  PRMT R48, RZ, 0x7610, R48 ;  /* 0x00007610ff307816 */ /* 0x000fe20000000030 */
[----:B------:R-:W-:Y:S01]  /*1ef0*/  IMAD.WIDE R34, R167, 0x2, R194 ;  /* 0x00000002a7227825 */ /* 0x000fe200078e02c2 */
[----:B------:R-:W-:-:S02]  /*1f00*/  PRMT R49, RZ, 0x7610, R49 ;  /* 0x00007610ff317816 */ /* 0x000fc40000000031 */
[----:B------:R-:W-:Y:S01]  /*1f10*/  PRMT R44, RZ, 0x7610, R44 ;  /* 0x00007610ff2c7816 */ /* 0x000fe2000000002c */
[----:B0-----:R-:W-:Y:S01]  /*1f20*/  IMAD.WIDE R28, R170, 0x2, R194 ;  /* 0x00000002aa1c7825 */ /* 0x001fe200078e02c2 */
[C---:B------:R-:W-:Y:S01]  /*1f30*/  ISETP.GT.AND P1, PT, R183.reuse, 0x4, PT ;  /* 0x00000004b700780c */ /* 0x040fe20003f24270 */
[----:B------:R0:W4:Y:S01]  /*1f40*/  @P2 LDG.E.U16 R48, [R32.64] ;  /* 0x0000000420302981 */ /* 0x000122000c1e1500 */
[----:B------:R-:W-:Y:S01]  /*1f50*/  PRMT R53, RZ, 0x7610, R53 ;  /* 0x00007610ff357816 */ /* 0x000fe20000000035 */
[--C-:B------:R-:W-:Y:S01]  /*1f60*/  IMAD.WIDE R36, R166, 0x2, R194.reuse ;  /* 0x00000002a6247825 */ /* 0x100fe200078e02c2 */
[C---:B------:R-:W-:Y:S01]  /*1f70*/  ISETP.GT.AND P2, PT, R183.reuse, 0xa, PT ;  /* 0x0000000ab700780c */ /* 0x040fe20003f44270 */
[----:B------:R5:W2:Y:S01]  /*1f80*/  @P0 LDG.E.U16 R52, [R28.64] ;  /* 0x000000041c340981 */ /* 0x000aa2000c1e1500 */
[----:B------:R-:W-:Y:S01]  /*1f90*/  ISETP.GT.AND P0, PT, R183, 0x8, PT ;  /* 0x00000008b700780c */ /* 0x000fe20003f04270 */
[----:B-1----:R-:W-:Y:S02]  /*1fa0*/  IMAD.WIDE R30, R169, 0x2, R194 ;  /* 0x00000002a91e7825 */ /* 0x002fe400078e02c2 */
[----:B------:R1:W2:Y:S01]  /*1fb0*/  @P3 LDG.E.U16 R49, [R34.64] ;  /* 0x0000000422313981 */ /* 0x0002a2000c1e1500 */
[----:B------:R-:W-:-:S03]  /*1fc0*/  ISETP.GT.AND P3, PT, R183, 0xb, PT ;  /* 0x0000000bb700780c */ /* 0x000fc60003f64270 */
[----:B------:R1:W2:Y:S01]  /*1fd0*/  @P4 LDG.E.U16 R44, [R36.64] ;  /* 0x00000004242c4981 */ /* 0x0002a2000c1e1500 */
[----:B------:R-:W-:Y:S01]  /*1fe0*/  ISETP.GT.AND P4, PT, R183, 0xc, PT ;  /* 0x0000000cb700780c */ /* 0x000fe20003f84270 */
[----:B-----5:R-:W-:Y:S01]  /*1ff0*/  IMAD.WIDE R28, R165, 0x2, R194 ;  /* 0x00000002a51c7825 */ /* 0x020fe200078e02c2 */
[----:B------:R-:W-:Y:S01]  /*2000*/  PRMT R38, RZ, 0x7610, R38 ;  /* 0x00007610ff267816 */ /* 0x000fe20000000026 */
[----:B------:R5:W2:Y:S01]  /*2010*/  @P1 LDG.E.U16 R53, [R30.64] ;  /* 0x000000041e351981 */ /* 0x000aa2000c1e1500 */
[----:B------:R-:W-:Y:S01]  /*2020*/  PRMT R45, RZ, 0x7610, R45 ;  /* 0x00007610ff2d7816 */ /* 0x000fe2000000002d */
[----:B0-----:R-:W-:Y:S01]  /*2030*/  IMAD.WIDE R32, R163, 0x2, R194 ;  /* 0x00000002a3207825 */ /* 0x001fe200078e02c2 */
[----:B------:R-:W-:Y:S02]  /*2040*/  PRMT R50, RZ, 0x7610, R50 ;  /* 0x00007610ff327816 */ /* 0x000fe40000000032 */
[----:B------:R-:W-:Y:S01]  /*2050*/  PRMT R51, RZ, 0x7610, R51 ;  /* 0x00007610ff337816 */ /* 0x000fe20000000033 */
[--C-:B-1----:R-:W-:Y:S01]  /*2060*/  IMAD.WIDE R34, R162, 0x2, R194.reuse ;  /* 0x00000002a2227825 */ /* 0x102fe200078e02c2 */
[----:B------:R-:W-:Y:S01]  /*2070*/  ISETP.GT.AND P1, PT, R183, 0x9, PT ;  /* 0x00000009b700780c */ /* 0x000fe20003f24270 */
[----:B------:R0:W2:Y:S02]  /*2080*/  @P0 LDG.E.U16 R38, [R28.64] ;  /* 0x000000041c260981 */ /* 0x0000a4000c1e1500 */
[----:B------:R-:W-:Y:S01]  /*2090*/  IMAD.WIDE R36, R161, 0x2, R194 ;  /* 0x00000002a1247825 */ /* 0x000fe200078e02c2 */
[C---:B------:R-:W-:Y:S01]  /*20a0*/  ISETP.GT.AND P0, PT, R183.reuse, 0xd, PT ;  /* 0x0000000db700780c */ /* 0x040fe20003f04270 */
[----:B------:R1:W3:Y:S01]  /*20b0*/  @P2 LDG.E.U16 R45, [R32.64] ;  /* 0x00000004202d2981 */ /* 0x0002e2000c1e1500 */
[----:B------:R-:W-:-:S03]  /*20c0*/  ISETP.GT.AND P2, PT, R183, 0xf, PT ;  /* 0x0000000fb700780c */ /* 0x000fc60003f44270 */
[----:B------:R0:W3:Y:S01]  /*20d0*/  @P3 LDG.E.U16 R50, [R34.64] ;  /* 0x0000000422323981 */ /* 0x0000e2000c1e1500 */
[----:B------:R-:W-:-:S03]  /*20e0*/  ISETP.GT.AND P3, PT, R183, 0x10, PT ;  /* 0x00000010b700780c */ /* 0x000fc60003f64270 */
[----:B------:R1:W3:Y:S01]  /*20f0*/  @P4 LDG.E.U16 R51, [R36.64] ;  /* 0x0000000424334981 */ /* 0x0002e2000c1e1500 */
[C---:B------:R-:W-:Y:S01]  /*2100*/  ISETP.GT.AND P4, PT, R183.reuse, 0x11, PT ;  /* 0x00000011b700780c */ /* 0x040fe20003f84270 */
[----:B-----5:R-:W-:Y:S01]  /*2110*/  IMAD.WIDE R30, R164, 0x2, R194 ;  /* 0x00000002a41e7825 */ /* 0x020fe200078e02c2 */
[----:B------:R-:W-:Y:S02]  /*2120*/  PRMT R39, RZ, 0x7610, R39 ;  /* 0x00007610ff277816 */ /* 0x000fe40000000027 */
[----:B------:R-:W-:Y:S01]  /*2130*/  PRMT R46, RZ, 0x7610, R46 ;  /* 0x00007610ff2e7816 */ /* 0x000fe2000000002e */
[----:B0-----:R-:W-:Y:S01]  /*2140*/  IMAD.WIDE R28, R160, 0x2, R194 ;  /* 0x00000002a01c7825 */ /* 0x001fe200078e02c2 */
[----:B------:R-:W-:Y:S02]  /*2150*/  PRMT R42, RZ, 0x7610, R42 ;  /* 0x00007610ff2a7816 */ /* 0x000fe4000000002a */
[----:B------:R0:W5:Y:S01]  /*2160*/  @P1 LDG.E.U16 R39, [R30.64] ;  /* 0x000000041e271981 */ /* 0x000162000c1e1500 */
[----:B------:R-:W-:Y:S01]  /*2170*/  PRMT R40, RZ, 0x7610, R40 ;  /* 0x00007610ff287816 */ /* 0x000fe20000000028 */
[----:B-1----:R-:W-:Y:S01]  /*2180*/  IMAD.WIDE R32, R158, 0x2, R194 ;  /* 0x000000029e207825 */ /* 0x002fe200078e02c2 */
[----:B------:R-:W-:Y:S01]  /*2190*/  PRMT R55, RZ, 0x7610, R55 ;  /* 0x00007610ff377816 */ /* 0x000fe20000000037 */
[----:B------:R1:W3:Y:S01]  /*21a0*/  @P0 LDG.E.U16 R46, [R28.64] ;  /* 0x000000041c2e0981 */ /* 0x0002e2000c1e1500 */
[----:B------:R-:W-:Y:S01]  /*21b0*/  ISETP.GT.AND P1, PT, R183, 0xe, PT ;  /* 0x0000000eb700780c */ /* 0x000fe20003f24270 */
[----:B------:R-:W-:-:S04]  /*21c0*/  IMAD.WIDE R34, R127, 0x2, R194 ;  /* 0x000000027f227825 */ /* 0x000fc800078e02c2 */
[----:B------:R-:W-:Y:S01]  /*21d0*/  IMAD.WIDE R36, R126, 0x2, R194 ;  /* 0x000000027e247825 */ /* 0x000fe200078e02c2 */
[----:B------:R0:W3:Y:S01]  /*21e0*/  @P2 LDG.E.U16 R42, [R32.64] ;  /* 0x00000004202a2981 */ /* 0x0000e2000c1e1500 */
[C---:B------:R-:W-:Y:S02]  /*21f0*/  ISETP.GT.AND P0, PT, R183.reuse, 0x12, PT ;  /* 0x00000012b700780c */ /* 0x040fe40003f04270 */
[C---:B------:R-:W-:Y:S01]  /*2200*/  ISETP.GT.AND P2, PT, R183.reuse, 0x14, PT ;  /* 0x00000014b700780c */ /* 0x040fe20003f44270 */
[----:B------:R1:W3:Y:S01]  /*2210*/  @P3 LDG.E.U16 R40, [R34.64] ;  /* 0x0000000422283981 */ /* 0x0002e2000c1e1500 */
[----:B------:R-:W-:-:S03]  /*2220*/  ISETP.GT.AND P3, PT, R183, 0x15, PT ;  /* 0x00000015b700780c */ /* 0x000fc60003f64270 */
[----:B------:R1:W4:Y:S01]  /*2230*/  @P4 LDG.E.U16 R55, [R36.64] ;  /* 0x0000000424374981 */ /* 0x000322000c1e1500 */
[----:B------:R-:W-:Y:S01]  /*2240*/  ISETP.GT.AND P4, PT, R183, 0x16, PT ;  /* 0x00000016b700780c */ /* 0x000fe20003f84270 */
[----:B0-----:R-:W-:Y:S01]  /*2250*/  IMAD.WIDE R30, R159, 0x2, R194 ;  /* 0x000000029f1e7825 */ /* 0x001fe200078e02c2 */
[----:B------:R-:W-:Y:S02]  /*2260*/  PRMT R47, RZ, 0x7610, R47 ;  /* 0x00007610ff2f7816 */ /* 0x000fe4000000002f */
[----:B------:R-:W-:Y:S01]  /*2270*/  PRMT R57, RZ, 0x7610, R57 ;  /* 0x00007610ff397816 */ /* 0x000fe20000000039 */
[----:B-1----:R-:W-:Y:S01]  /*2280*/  IMAD.WIDE R28, R125, 0x2, R194 ;  /* 0x000000027d1c7825 */ /* 0x002fe200078e02c2 */
[----:B------:R-:W-:Y:S02]  /*2290*/  PRMT R59, RZ, 0x7610, R59 ;  /* 0x00007610ff3b7816 */ /* 0x000fe4000000003b */
[----:B------:R0:W4:Y:S01]  /*22a0*/  @P1 LDG.E.U16 R47, [R30.64] ;  /* 0x000000041e2f1981 */ /* 0x000122000c1e1500 */
[----:B------:R-:W-:Y:S01]  /*22b0*/  PRMT R56, RZ, 0x7610, R56 ;  /* 0x00007610ff387816 */ /* 0x000fe20000000038 */
[----:B------:R-:W-:Y:S01]  /*22c0*/  IMAD.WIDE R32, R23, 0x2, R194 ;  /* 0x0000000217207825 */ /* 0x000fe200078e02c2 */
[----:B------:R-:W-:Y:S01]  /*22d0*/  PRMT R61, RZ, 0x7610, R61 ;  /* 0x00007610ff3d7816 */ /* 0x000fe2000000003d */
[----:B------:R1:W4:Y:S01]  /*22e0*/  @P0 LDG.E.U16 R57, [R28.64] ;  /* 0x000000041c390981 */ /* 0x000322000c1e1500 */
[----:B------:R-:W-:Y:S01]  /*22f0*/  ISETP.GT.AND P1, PT, R183, 0x13, PT ;  /* 0x00000013b700780c */ /* 0x000fe20003f24270 */
[----:B------:R-:W-:-:S04]  /*2300*/  IMAD.WIDE R34, R22, 0x2, R194 ;  /* 0x0000000216227825 */ /* 0x000fc800078e02c2 */
[----:B------:R-:W-:Y:S01]  /*2310*/  IMAD.WIDE R36, R21, 0x2, R194 ;  /* 0x0000000215247825 */ /* 0x000fe200078e02c2 */
[----:B------:R0:W4:Y:S01]  /*2320*/  @P2 LDG.E.U16 R59, [R32.64] ;  /* 0x00000004203b2981 */ /* 0x000122000c1e1500 */
[C---:B------:R-:W-:Y:S02]  /*2330*/  ISETP.GT.AND P0, PT, R183.reuse, 0x17, PT ;  /* 0x00000017b700780c */ /* 0x040fe40003f04270 */
[C---:B------:R-:W-:Y:S01]  /*2340*/  ISETP.GT.AND P2, PT, R183.reuse, 0x19, PT ;  /* 0x00000019b700780c */ /* 0x040fe20003f44270 */
[----:B------:R1:W4:Y:S01]  /*2350*/  @P3 LDG.E.U16 R56, [R34.64] ;  /* 0x0000000422383981 */ /* 0x000322000c1e1500 */
[----:B------:R-:W-:-:S03]  /*2360*/  ISETP.GT.AND P3, PT, R183, 0x1a, PT ;  /* 0x0000001ab700780c */ /* 0x000fc60003f64270 */
[----:B------:R1:W4:Y:S01]  /*2370*/  @P4 LDG.E.U16 R61, [R36.64] ;  /* 0x00000004243d4981 */ /* 0x000322000c1e1500 */
[C---:B------:R-:W-:Y:S01]  /*2380*/  ISETP.GT.AND P4, PT, R183.reuse, 0x1b, PT ;  /* 0x0000001bb700780c */ /* 0x040fe20003f84270 */
        /* <DEDUP_REMOVED lines=12> */
[--C-:B------:R-:W-:Y:S01]  /*2450*/  IMAD.WIDE R36, R16, 0x2, R194.reuse ;  /* 0x0000000210247825 */ /* 0x100fe200078e02c2 */
[----:B------:R0:W4:Y:S01]  /*2460*/  @P2 LDG.E.U16 R129, [R32.64] ;  /* 0x0000000420812981 */ /* 0x000122000c1e1500 */
[C---:B------:R-:W-:Y:S02]  /*2470*/  ISETP.GT.AND P2, PT, R183.reuse, 0x1c, PT ;  /* 0x0000001cb700780c */ /* 0x040fe40003f44270 */
[C---:B------:R-:W-:Y:S01]  /*2480*/  ISETP.GT.AND P5, PT, R183.reuse, 0x1f, PT ;  /* 0x0000001fb700780c */ /* 0x040fe20003fa4270 */
[----:B------:R1:W4:Y:S01]  /*2490*/  @P3 LDG.E.U16 R63, [R34.64] ;  /* 0x00000004223f3981 */ /* 0x000322000c1e1500 */
[C---:B------:R-:W-:Y:S02]  /*24a0*/  ISETP.GT.AND P3, PT, R183.reuse, 0x1d, PT ;  /* 0x0000001db700780c */ /* 0x040fe40003f64270 */
[C---:B------:R-:W-:Y:S01]  /*24b0*/  ISETP.GT.AND P0, PT, R183.reuse, RZ, PT ;  /* 0x000000ffb700720c */ /* 0x040fe20003f04270 */
[----:B------:R1:W4:Y:S01]  /*24c0*/  @P4 LDG.E.U16 R62, [R36.64] ;  /* 0x00000004243e4981 */ /* 0x000322000c1e1500 */
[----:B------:R-:W-:Y:S01]  /*24d0*/  ISETP.GT.AND P4, PT, R183, 0x1e, PT ;  /* 0x0000001eb700780c */ /* 0x000fe20003f84270 */
[----:B0-----:R-:W-:Y:S01]  /*24e0*/  IMAD.WIDE R30, R19, 0x2, R194 ;  /* 0x00000002131e7825 */ /* 0x001fe200078e02c2 */
[----:B------:R-:W-:-:S02]  /*24f0*/  PRMT R58, RZ, 0x7610, R58 ;  /* 0x00007610ff3a7816 */ /* 0x000fc4000000003a */
[----:B------:R-:W-:Y:S01]  /*2500*/  PRMT R145, RZ, 0x7610, R145 ;  /* 0x00007610ff917816 */ /* 0x000fe20000000091 */
[----:B-1----:R-:W-:Y:S01]  /*2510*/  IMAD.WIDE R28, R15, 0x2, R194 ;  /* 0x000000020f1c7825 */ /* 0x002fe200078e02c2 */
[----:B------:R-:W-:Y:S02]  /*2520*/  PRMT R130, RZ, 0x7610, R130 ;  /* 0x00007610ff827816 */ /* 0x000fe40000000082 */
[----:B------:R0:W4:Y:S01]  /*2530*/  @P1 LDG.E.U16 R58, [R30.64] ;  /* 0x000000041e3a1981 */ /* 0x000122000c1e1500 */
[----:B------:R-:W-:Y:S01]  /*2540*/  PRMT R131, RZ, 0x7610, R131 ;  /* 0x00007610ff837816 */ /* 0x000fe20000000083 */
[----:B------:R-:W-:Y:S01]  /*2550*/  IMAD.WIDE R32, R13, 0x2, R194 ;  /* 0x000000020d207825 */ /* 0x000fe200078e02c2 */
[----:B------:R-:W-:Y:S01]  /*2560*/  PRMT R128, RZ, 0x7610, R128 ;  /* 0x00007610ff807816 */ /* 0x000fe20000000080 */
[----:B------:R1:W5:Y:S01]  /*2570*/  @P2 LDG.E.U16 R145, [R28.64] ;  /* 0x000000041c912981 */ /* 0x000362000c1e1500 */
[----:B------:R-:W-:Y:S01]  /*2580*/  PRMT R146, RZ, 0x7610, R146 ;  /* 0x00007610ff927816 */ /* 0x000fe20000000092 */
[----:B------:R-:W-:-:S02]  /*2590*/  IMAD.WIDE R34, R12, 0x2, R194 ;  /* 0x000000020c227825 */ /* 0x000fc400078e02c2 */
[----:B------:R1:W5:Y:S02]  /*25a0*/  @P4 LDG.E.U16 R131, [R32.64] ;  /* 0x0000000420834981 */ /* 0x000364000c1e1500 */
[----:B0-----:R-:W-:Y:S02]  /*25b0*/  IMAD.WIDE R30, R14, 0x2, R194 ;  /* 0x000000020e1e7825 */ /* 0x001fe400078e02c2 */
[----:B------:R0:W5:Y:S04]  /*25c0*/  @P5 LDG.E.U16 R128, [R34.64] ;  /* 0x0000000422805981 */ /* 0x000168000c1e1500 */
[----:B------:R0:W5:Y:S04]  /*25d0*/  @P3 LDG.E.U16 R130, [R30.64] ;  /* 0x000000041e823981 */ /* 0x000168000c1e1500 */
[----:B------:R-:W5:Y:S04]  /*25e0*/  @P0 LDG.E.U16 R146, [R194.64] ;  /* 0x00000004c2920981 */ /* 0x000f68000c1e1500 */
[----:B------:R-:W-:Y:S01]  /*25f0*/  BAR.SYNC.DEFER_BLOCKING 0x0 ;  /* 0x0000000000007b1d */ /* 0x000fe20000010000 */
[----:B------:R-:W-:Y:S01]  /*2600*/  ISETP.GE.AND P1, PT, R8, R183, PT ;  /* 0x000000b70800720c */ /* 0x000fe20003f26270 */
[----:B------:R-:W-:Y:S01]  /*2610*/  IMAD.WIDE R36, R173, 0x2, R132 ;  /* 0x00000002ad247825 */ /* 0x000fe200078e0284 */
[----:B------:R-:W-:-:S02]  /*2620*/  PRMT R144, RZ, 0x7610, R144 ;  /* 0x00007610ff907816 */ /* 0x000fc40000000090 */
[----:B------:R-:W-:Y:S01]  /*2630*/  PRMT R197, RZ, 0x7610, R197 ;  /* 0x00007610ffc57816 */ /* 0x000fe200000000c5 */
[C---:B-1----:R-:W-:Y:S01]  /*2640*/  IMAD.WIDE R28, R173.reuse, 0x2, R142 ;  /* 0x00000002ad1c7825 */ /* 0x042fe200078e028e */
[----:B------:R-:W-:Y:S02]  /*2650*/  PRMT R196, RZ, 0x7610, R196 ;  /* 0x00007610ffc47816 */ /* 0x000fe400000000c4 */
[----:B------:R-:W-:Y:S01]  /*2660*/  PRMT R199, RZ, 0x7610, R199 ;  /* 0x00007610ffc77816 */ /* 0x000fe200000000c7 */
[C---:B0-----:R-:W-:Y:S01]  /*2670*/  IMAD.WIDE R30, R173.reuse, 0x2, R140 ;  /* 0x00000002ad1e7825 */ /* 0x041fe200078e028c */
[----:B------:R-:W-:Y:S02]  /*2680*/  PRMT R198, RZ, 0x7610, R198 ;  /* 0x00007610ffc67816 */ /* 0x000fe400000000c6 */
[----:B------:R-:W-:Y:S01]  /*2690*/  PRMT R201, RZ, 0x7610, R201 ;  /* 0x00007610ffc97816 */ /* 0x000fe200000000c9 */
[----:B------:R-:W-:-:S04]  /*26a0*/  IMAD.WIDE R32, R173, 0x2, R138 ;  /* 0x00000002ad207825 */ /* 0x000fc800078e028a */
[C---:B------:R-:W-:Y:S01]  /*26b0*/  IMAD.WIDE R34, R173.reuse, 0x2, R136 ;  /* 0x00000002ad227825 */ /* 0x040fe200078e0288 */
[----:B------:R0:W5:Y:S01]  /*26c0*/  @!P1 LDG.E.U16 R144, [R36.64] ;  /* 0x0000000424909981 */ /* 0x000162000c1e1500 */
[----:B------:R-:W-:Y:S02]  /*26d0*/  PRMT R200, RZ, 0x7610, R200 ;  /* 0x00007610ffc87816 */ /* 0x000fe400000000c8 */
[----:B------:R-:W-:Y:S01]  /*26e0*/  PRMT R202, RZ, 0x7610, R202 ;  /* 0x00007610ffca7816 */ /* 0x000fe200000000ca */
[----:B------:R1:W5:Y:S01]  /*26f0*/  @!P1 LDG.E.U16 R197, [R28.64] ;  /* 0x000000041cc59981 */ /* 0x000362000c1e1500 */
[----:B------:R-:W-:Y:S02]  /*2700*/  PRMT R204, RZ, 0x7610, R204 ;  /* 0x00007610ffcc7816 */ /* 0x000fe400000000cc */
[----:B------:R-:W-:Y:S01]  /*2710*/  PRMT R206, RZ, 0x7610, R206 ;  /* 0x00007610ffce7816 */ /* 0x000fe200000000ce */
[----:B------:R1:W5:Y:S01]  /*2720*/  @!P1 LDG.E.U16 R196, [R30.64] ;  /* 0x000000041ec49981 */ /* 0x000362000c1e1500 */
[----:B0-----:R-:W-:Y:S01]  /*2730*/  IMAD.WIDE R36, R173, 0x2, R134 ;  /* 0x00000002ad247825 */ /* 0x001fe200078e0286 */
[----:B------:R-:W-:-:S02]  /*2740*/  PRMT R208, RZ, 0x7610, R208 ;  /* 0x00007610ffd07816 */ /* 0x000fc400000000d0 */
[----:B------:R0:W5:Y:S01]  /*2750*/  @!P1 LDG.E.U16 R199, [R32.64] ;  /* 0x0000000420c79981 */ /* 0x000162000c1e1500 */
[----:B-1----:R-:W-:-:S03]  /*2760*/  IMAD.WIDE R28, R173, 0x2, R152 ;  /* 0x00000002ad1c7825 */ /* 0x002fc600078e0298 */
[----:B------:R1:W5:Y:S01]  /*2770*/  @!P1 LDG.E.U16 R198, [R34.64] ;  /* 0x0000000422c69981 */ /* 0x000362000c1e1500 */
[----:B------:R-:W-:-:S03]  /*2780*/  IMAD.WIDE R30, R173, 0x2, R150 ;  /* 0x00000002ad1e7825 */ /* 0x000fc600078e0296 */
[----:B------:R1:W5:Y:S01]  /*2790*/  @!P1 LDG.E.U16 R201, [R36.64] ;  /* 0x0000000424c99981 */ /* 0x000362000c1e1500 */
[C---:B0-----:R-:W-:Y:S01]  /*27a0*/  IMAD.WIDE R32, R173.reuse, 0x2, R148 ;  /* 0x00000002ad207825 */ /* 0x041fe200078e0294 */
[----:B------:R-:W-:Y:S02]  /*27b0*/  PRMT R203, RZ, 0x7610, R203 ;  /* 0x00007610ffcb7816 */ /* 0x000fe400000000cb */
[----:B------:R0:W5:Y:S01]  /*27c0*/  @!P1 LDG.E.U16 R200, [R28.64] ;  /* 0x000000041cc89981 */ /* 0x000162000c1e1500 */
[C---:B-1----:R-:W-:Y:S01]  /*27d0*/  IMAD.WIDE R34, R173.reuse, 0x2, R186 ;  /* 0x00000002ad227825 */ /* 0x042fe200078e02ba */
[----:B------:R-:W-:Y:S02]  /*27e0*/  PRMT R205, RZ, 0x7610, R205 ;  /* 0x00007610ffcd7816 */ /* 0x000fe400000000cd */
[----:B------:R1:W5:Y:S01]  /*27f0*/  @!P1 LDG.E.U16 R202, [R30.64] ;  /* 0x000000041eca9981 */ /* 0x000362000c1e1500 */
[----:B------:R-:W-:Y:S01]  /*2800*/  IMAD.WIDE R36, R173, 0x2, R190 ;  /* 0x00000002ad247825 */ /* 0x000fe200078e02be */
[----:B------:R-:W-:-:S02]  /*2810*/  PRMT R207, RZ, 0x7610, R207 ;  /* 0x00007610ffcf7816 */ /* 0x000fc400000000cf */
[----:B------:R1:W5:Y:S01]  /*2820*/  @!P1 LDG.E.U16 R204, [R32.64] ;  /* 0x0000000420cc9981 */ /* 0x000362000c1e1500 */
[----:B------:R-:W-:Y:S01]  /*2830*/  PRMT R209, RZ, 0x7610, R209 ;  /* 0x00007610ffd17816 */ /* 0x000fe200000000d1 */
[C---:B0-----:R-:W-:Y:S01]  /*2840*/  IMAD.WIDE R28, R173.reuse, 0x2, R156 ;  /* 0x00000002ad1c7825 */ /* 0x041fe200078e029c */
[----:B------:R-:W-:Y:S01]  /*2850*/  PRMT R211, RZ, 0x7610, R211 ;  /* 0x00007610ffd37816 */ /* 0x000fe200000000d3 */
[----:B------:R0:W5:Y:S02]  /*2860*/  @!P1 LDG.E.U16 R206, [R34.64] ;  /* 0x0000000422ce9981 */ /* 0x000164000c1e1500 */
[C---:B-1----:R-:W-:Y:S02]  /*2870*/  IMAD.WIDE R30, R173.reuse, 0x2, R154 ;  /* 0x00000002ad1e7825 */ /* 0x042fe400078e029a */
[----:B------:R1:W5:Y:S02]  /*2880*/  @!P1 LDG.E.U16 R208, [R36.64] ;  /* 0x0000000424d09981 */ /* 0x000364000c1e1500 */
[----:B------:R-:W-:-:S02]  /*2890*/  IMAD.WIDE R32, R173, 0x2, R184 ;  /* 0x00000002ad207825 */ /* 0x000fc400078e02b8 */
[----:B------:R-:W5:Y:S02]  /*28a0*/  @!P1 LDG.E.U16 R203, [R28.64] ;  /* 0x000000041ccb9981 */ /* 0x000f64000c1e1500 */
[C---:B0-----:R-:W-:Y:S02]  /*28b0*/  IMAD.WIDE R34, R173.reuse, 0x2, R188 ;  /* 0x00000002ad227825 */ /* 0x041fe400078e02bc */
[----:B------:R-:W5:Y:S02]  /*28c0*/  @!P1 LDG.E.U16 R205, [R30.64] ;  /* 0x000000041ecd9981 */ /* 0x000f64000c1e1500 */
[----:B-1----:R-:W-:Y:S02]  /*28d0*/  IMAD.WIDE R36, R173, 0x2, R192 ;  /* 0x00000002ad247825 */ /* 0x002fe400078e02c0 */
[----:B------:R-:W5:Y:S04]  /*28e0*/  @!P1 LDG.E.U16 R207, [R32.64] ;  /* 0x0000000420cf9981 */ /* 0x000f68000c1e1500 */
[----:B------:R-:W5:Y:S04]  /*28f0*/  @!P1 LDG.E.U16 R209, [R34.64] ;  /* 0x0000000422d19981 */ /* 0x000f68000c1e1500 */
[----:B------:R-:W5:Y:S04]  /*2900*/  @!P1 LDG.E.U16 R211, [R36.64] ;  /* 0x0000000424d39981 */ /* 0x000f68000c1e1500 */
[----:B--2---:R-:W-:Y:S04]  /*2910*/  STS.U16 [R9+0x800], R38 ;  /* 0x0008002609007388 */ /* 0x004fe80000000400 */
[----:B---3--:R-:W-:Y:S04]  /*2920*/  STS.U16 [R9+0x1000], R40 ;  /* 0x0010002809007388 */ /* 0x008fe80000000400 */
[----:B----4-:R-:W-:Y:S04]  /*2930*/  STS.U16 [R9+0x1800], R58 ;  /* 0x0018003a09007388 */ /* 0x010fe80000000400 */
[----:B-----5:R-:W-:Y:S04]  /*2940*/  STS.U16 [R9], R146 ;  /* 0x0000009209007388 */ /* 0x020fe80000000400 */
[----:B------:R-:W-:Y:S04]  /*2950*/  STS.U16 [R172+0x100], R43 ;  /* 0x0001002bac007388 */ /* 0x000fe80000000400 */
        /* <DEDUP_REMOVED lines=43> */
[----:B------:R-:W-:Y:S06]  /*2c10*/  BAR.SYNC.DEFER_BLOCKING 0x0 ;  /* 0x0000000000007b1d */ /* 0x000fec0000010000 */
[----:B------:R-:W-:Y:S04]  /*2c20*/  LDSM.16.M88.4 R44, [R7+0x2000] ;  /* 0x00200000072c783b */ /* 0x000fe80000000200 */
[----:B------:R-:W-:Y:S04]  /*2c30*/  LDSM.16.M88.4 R40, [R7+0x2400] ;  /* 0x002400000728783b */ /* 0x000fe80000000200 */
[----:B------:R-:W-:Y:S04]  /*2c40*/  LDSM.16.M88.4 R36, [R7+0x2800] ;  /* 0x002800000724783b */ /* 0x000fe80000000200 */
[----:B------:R-:W-:Y:S04]  /*2c50*/  LDSM.16.M88.4 R32, [R7+0x2c00] ;  /* 0x002c00000720783b */ /* 0x000fe80000000200 */
[----:B------:R-:W0:Y:S04]  /*2c60*/  LDSM.16.MT88.4 R60, [R6+0x80] ;  /* 0x00008000063c783b */ /* 0x000e280000004200 */
[----:B------:R-:W1:Y:S04]  /*2c70*/  LDSM.16.MT88.4 R144, [R6] ;  /* 0x000000000690783b */ /* 0x000e680000004200 */
[----:B------:R-:W2:Y:S04]  /*2c80*/  LDSM.16.MT88.4 R128, [R181] ;  /* 0x00000000b580783b */ /* 0x000ea80000004200 */
[----:B------:R-:W3:Y:S04]  /*2c90*/  LDSM.16.MT88.4 R28, [R181+0x80] ;  /* 0x00008000b51c783b */ /* 0x000ee80000004200 */
[----:B------:R-:W4:Y:S04]  /*2ca0*/  LDSM.16.MT88.4 R48, [R6+0x1000] ;  /* 0x001000000630783b */ /* 0x000f280000004200 */
[----:B------:R-:W5:Y:S04]  /*2cb0*/  LDSM.16.MT88.4 R52, [R6+0x1080] ;  /* 0x001080000634783b */ /* 0x000f680000004200 */
[----:B------:R-:W1:Y:S01]  /*2cc0*/  LDSM.16.MT88.4 R56, [R181+0x1000] ;  /* 0x00100000b538783b */ /* 0x000e620000004200 */
[C---:B0-----:R-:W-:Y:S08]  /*2cd0*/  HMMA.16816.F32.BF16 R104, R60.reuse, R44, R104 ;  /* 0x0000002c3c68723c */ /* 0x041ff00000041868 */
[C---:B------:R-:W-:Y:S08]  /*2ce0*/  HMMA.16816.F32.BF16 R100, R60.reuse, R40, R100 ;  /* 0x000000283c64723c */ /* 0x040ff00000041864 */
[C---:B------:R-:W-:Y:S08]  /*2cf0*/  HMMA.16816.F32.BF16 R96, R60.reuse, R36, R96 ;  /* 0x000000243c60723c */ /* 0x040ff00000041860 */
[----:B------:R-:W-:Y:S01]  /*2d00*/  HMMA.16816.F32.BF16 R92, R60, R32, R92 ;  /* 0x000000203c5c723c */ /* 0x000fe2000004185c */
[----:B------:R-:W0:Y:S07]  /*2d10*/  LDSM.16.MT88.4 R60, [R181+0x1080] ;  /* 0x00108000b53c783b */ /* 0x000e2e0000004200 */
[C---:B-1----:R-:W-:Y:S08]  /*2d20*/  HMMA.16816.F32.BF16 R120, R144.reuse, R44, R120 ;  /* 0x0000002c9078723c */ /* 0x042ff00000041878 */
[C---:B------:R-:W-:Y:S08]  /*2d30*/  HMMA.16816.F32.BF16 R116, R144.reuse, R40, R116 ;  /* 0x000000289074723c */ /* 0x040ff00000041874 */
[C---:B------:R-:W-:Y:S08]  /*2d40*/  HMMA.16816.F32.BF16 R112, R144.reuse, R36, R112 ;  /* 0x000000249070723c */ /* 0x040ff00000041870 */
[----:B------:R-:W-:Y:S08]  /*2d50*/  HMMA.16816.F32.BF16 R108, R144, R32, R108 ;  /* 0x00000020906c723c */ /* 0x000ff0000004186c */
[C---:B--2---:R-:W-:Y:S08]  /*2d60*/  HMMA.16816.F32.BF16 R88, R128.reuse, R44, R88 ;  /* 0x0000002c8058723c */ /* 0x044ff00000041858 */
[C---:B------:R-:W-:Y:S08]  /*2d70*/  HMMA.16816.F32.BF16 R84, R128.reuse, R40, R84 ;  /* 0x000000288054723c */ /* 0x040ff00000041854 */
[C---:B------:R-:W-:Y:S08]  /*2d80*/  HMMA.16816.F32.BF16 R80, R128.reuse, R36, R80 ;  /* 0x000000248050723c */ /* 0x040ff00000041850 */
[----:B------:R-:W-:Y:S08]  /*2d90*/  HMMA.16816.F32.BF16 R76, R128, R32, R76 ;  /* 0x00000020804c723c */ /* 0x000ff0000004184c */
[C---:B---3--:R-:W-:Y:S08]  /*2da0*/  HMMA.16816.F32.BF16 R72, R28.reuse, R44, R72 ;  /* 0x0000002c1c48723c */ /* 0x048ff00000041848 */
[C---:B------:R-:W-:Y:S08]  /*2db0*/  HMMA.16816.F32.BF16 R68, R28.reuse, R40, R68 ;  /* 0x000000281c44723c */ /* 0x040ff00000041844 */
[C---:B------:R-:W-:Y:S08]  /*2dc0*/  HMMA.16816.F32.BF16 R64, R28.reuse, R36, R64 ;  /* 0x000000241c40723c */ /* 0x040ff00000041840 */
[----:B------:R-:W-:Y:S01]  /*2dd0*/  HMMA.16816.F32.BF16 R24, R28, R32, R24 ;  /* 0x000000201c18723c */ /* 0x000fe20000041818 */
[----:B------:R-:W-:-:S04]  /*2de0*/  IADD3 R182, R182, -0x1, RZ ;  /* 0xffffffffb6b67810 */ /* 0x000fc80007ffe0ff */
[----:B------:R-:W-:-:S03]  /*2df0*/  ISETP.NE.U32.AND P0, PT, R182, RZ, PT ;  /* 0x000000ffb600720c */ /* 0x000fc60003f05070 */
[----:B----4-:R-:W-:Y:S01]  /*2e00*/  HMMA.16816.F32.BF16 R120, R48, R46, R120 ;  /* 0x0000002e3078723c */ /* 0x010fe20000041878 */
[----:B------:R-:W-:Y:S01]  /*2e10*/  IMAD.WIDE R192, R10, 0x2, R192 ;  /* 0x000000020ac07825 */ /* 0x000fe200078e02c0 */
[----:B------:R-:W-:-:S03]  /*2e20*/  IADD3 R183, R183, -0x20, RZ ;  /* 0xffffffe0b7b77810 */ /* 0x000fc60007ffe0ff */
[----:B------:R-:W-:-:S03]  /*2e30*/  IMAD.WIDE R190, R10, 0x2, R190 ;  /* 0x000000020abe7825 */ /* 0x000fc600078e02be */
[----:B------:R-:W-:Y:S01]  /*2e40*/  HMMA.16816.F32.BF16 R116, R48, R42, R116 ;  /* 0x0000002a3074723c */ /* 0x000fe20000041874 */
[----:B------:R-:W-:-:S04]  /*2e50*/  IMAD.WIDE R188, R10, 0x2, R188 ;  /* 0x000000020abc7825 */ /* 0x000fc800078e02bc */
[----:B------:R-:W-:-:S03]  /*2e60*/  IMAD.WIDE R186, R10, 0x2, R186 ;  /* 0x000000020aba7825 */ /* 0x000fc600078e02ba */
[----:B------:R-:W-:Y:S01]  /*2e70*/  HMMA.16816.F32.BF16 R112, R48, R38, R112 ;  /* 0x000000263070723c */ /* 0x000fe20000041870 */
[----:B------:R-:W-:-:S04]  /*2e80*/  IMAD.WIDE R184, R10, 0x2, R184 ;  /* 0x000000020ab87825 */ /* 0x000fc800078e02b8 */
[----:B------:R-:W-:-:S03]  /*2e90*/  IMAD.WIDE R148, R10, 0x2, R148 ;  /* 0x000000020a947825 */ /* 0x000fc600078e0294 */
[----:B------:R-:W-:Y:S01]  /*2ea0*/  HMMA.16816.F32.BF16 R108, R48, R34, R108 ;  /* 0x00000022306c723c */ /* 0x000fe2000004186c */
[----:B------:R-:W-:-:S04]  /*2eb0*/  IMAD.WIDE R154, R10, 0x2, R154 ;  /* 0x000000020a9a7825 */ /* 0x000fc800078e029a */
[----:B------:R-:W-:-:S03]  /*2ec0*/  IMAD.WIDE R150, R10, 0x2, R150 ;  /* 0x000000020a967825 */ /* 0x000fc600078e0296 */
[----:B-----5:R-:W-:Y:S01]  /*2ed0*/  HMMA.16816.F32.BF16 R104, R52, R46, R104 ;  /* 0x0000002e3468723c */ /* 0x020fe20000041868 */
        /* <DEDUP_REMOVED lines=12> */
[----:B------:R-:W-:-:S07]  /*2fa0*/  IMAD.WIDE R194, R11, 0x2, R194 ;  /* 0x000000020bc27825 */ /* 0x000fce00078e02c2 */
[C---:B------:R-:W-:Y:S08]  /*2fb0*/  HMMA.16816.F32.BF16 R84, R56.reuse, R42, R84 ;  /* 0x0000002a3854723c */ /* 0x040ff00000041854 */
[C---:B------:R-:W-:Y:S08]  /*2fc0*/  HMMA.16816.F32.BF16 R80, R56.reuse, R38, R80 ;  /* 0x000000263850723c */ /* 0x040ff00000041850 */
[----:B------:R-:W-:Y:S08]  /*2fd0*/  HMMA.16816.F32.BF16 R76, R56, R34, R76 ;  /* 0x00000022384c723c */ /* 0x000ff0000004184c */
[C---:B0-----:R-:W-:Y:S08]  /*2fe0*/  HMMA.16816.F32.BF16 R72, R60.reuse, R46, R72 ;  /* 0x0000002e3c48723c */ /* 0x041ff00000041848 */
[C---:B------:R-:W-:Y:S08]  /*2ff0*/  HMMA.16816.F32.BF16 R68, R60.reuse, R42, R68 ;  /* 0x0000002a3c44723c */ /* 0x040ff00000041844 */
[C---:B------:R-:W-:Y:S08]  /*3000*/  HMMA.16816.F32.BF16 R64, R60.reuse, R38, R64 ;  /* 0x000000263c40723c */ /* 0x040ff00000041840 */
[----:B------:R-:W-:Y:S01]  /*3010*/  HMMA.16816.F32.BF16 R24, R60, R34, R24 ;  /* 0x000000223c18723c */ /* 0x000fe20000041818 */
[----:B------:R-:W-:Y:S01]  /*3020*/  @!P0 CALL.REL.NOINC `(.L_x_1) ;  /* 0x0000001000008944 */ /* 0x000fe20003c00000 */
[----:B------:R-:W-:Y:S06]  /*3030*/  BRA `(.L_x_2) ;  /* 0xffffedb000007947 */ /* 0x000fec000383ffff */
.L_x_1:
[----:B------:R-:W-:-:S06]  /*3040*/  NOP ;  /* 0x0000000000007918 */ /* 0x000fcc0000000000 */
[----:B------:R-:W-:Y:S02]  /*3050*/  F2FP.BF16.PACK_AB R21, R71, R70 ;  /* 0x000000464715723e */ /* 0x000fe400000010ff */
[----:B------:R-:W-:-:S02]  /*3060*/  F2FP.BF16.PACK_AB R69, R69, R68 ;  /* 0x000000444545723e */ /* 0x000fc400000010ff */
[----:B------:R-:W-:Y:S02]  /*3070*/  F2FP.BF16.PACK_AB R17, R103, R102 ;  /* 0x000000666711723e */ /* 0x000fe400000010ff */
[----:B------:R-:W-:Y:S02]  /*3080*/  F2FP.BF16.PACK_AB R101, R101, R100 ;  /* 0x000000646565723e */ /* 0x000fe400000010ff */
[----:B------:R-:W-:Y:S02]  /*3090*/  F2FP.BF16.PACK_AB R13, R87, R86 ;  /* 0x00000056570d723e */ /* 0x000fe400000010ff */
[----:B------:R-:W-:Y:S02]  /*30a0*/  F2FP.BF16.PACK_AB R85, R85, R84 ;  /* 0x000000545555723e */ /* 0x000fe400000010ff */
        /* <DEDUP_REMOVED lines=26> */
.L_x_0:
[----:B------:R-:W-:Y:S01]  /*3250*/  BAR.SYNC.DEFER_BLOCKING 0x0 ;  /* 0x0000000000007b1d */ /* 0x000fe20000010000 */
[----:B------:R-:W-:Y:S01]  /*3260*/  IMAD.SHL.U32 R5, R0, 0x200, RZ ;  /* 0x0000020000057824 */ /* 0x000fe200078e00ff */
[----:B------:R-:W-:Y:S01]  /*3270*/  ISETP.GE.AND P0, PT, R4, c[0x0][0x178], PT ;  /* 0x00005e0004007a0c */ /* 0x000fe20003f06270 */
[C---:B------:R-:W-:Y:S01]  /*3280*/  IMAD.SHL.U32 R6, R0.reuse, 0x20, RZ ;  /* 0x0000002000067824 */ /* 0x040fe200078e00ff */
[----:B------:R-:W-:Y:S01]  /*3290*/  IADD3 R26, R3, 0x8, RZ ;  /* 0x00000008031a7810 */ /* 0x000fe20007ffe0ff */
[C---:B------:R-:W-:Y:S01]  /*32a0*/  IMAD.SHL.U32 R7, R0.reuse, 0x4, RZ ;  /* 0x0000000400077824 */ /* 0x040fe200078e00ff */
[----:B------:R-:W-:Y:S01]  /*32b0*/  LOP3.LUT R5, R5, 0x3000, RZ, 0xc0, !PT ;  /* 0x0000300005057812 */ /* 0x000fe200078ec0ff */
[C---:B------:R-:W-:Y:S01]  /*32c0*/  IMAD.SHL.U32 R24, R0.reuse, 0x40, RZ ;  /* 0x0000004000187824 */ /* 0x040fe200078e00ff */
[----:B------:R-:W-:Y:S01]  /*32d0*/  ISETP.LT.AND P6, PT, R3, c[0x0][0x17c], !P0 ;  /* 0x00005f0003007a0c */ /* 0x000fe200047c1270 */
[----:B------:R-:W-:Y:S01]  /*32e0*/  IMAD.SHL.U32 R0, R0, 0x800, RZ ;  /* 0x0000080000007824 */ /* 0x000fe200078e00ff */
[----:B------:R-:W-:Y:S01]  /*32f0*/  LOP3.LUT R6, R5, 0x60, R6, 0xf8, !PT ;  /* 0x0000006005067812 */ /* 0x000fe200078ef806 */
[----:B------:R-:W-:Y:S01]  /*3300*/  IMAD R4, R4, c[0x0][0x194], RZ ;  /* 0x0000650004047a24 */ /* 0x000fe200078e02ff */
[----:B------:R-:W-:-:S02]  /*3310*/  LOP3.LUT R24, R24, 0x800, RZ, 0xc0, !PT ;  /* 0x0000080018187812 */ /* 0x000fc400078ec0ff */
[----:B------:R-:W-:Y:S02]  /*3320*/  LOP3.LUT R7, R6, 0x170, R7, 0x78, !PT ;  /* 0x0000017006077812 */ /* 0x000fe400078e7807 */
[----:B------:R-:W-:Y:S02]  /*3330*/  LOP3.LUT R5, R0, 0x3000, RZ, 0xc0, !PT ;  /* 0x0000300000057812 */ /* 0x000fe400078ec0ff */
[C---:B------:R-:W-:Y:S01]  /*3340*/  IADD3 R0, R3.reuse, 0x2, RZ ;  /* 0x0000000203007810 */ /* 0x040fe20007ffe0ff */
[----:B------:R-:W-:Y:S02]  /*3350*/  IMAD.IADD R7, R24, 0x1, R7 ;  /* 0x0000000118077824 */ /* 0x000fe400078e0207 */
[----:B------:R-:W-:Y:S01]  /*3360*/  IMAD R28, R2, 0x10, R5 ;  /* 0x00000010021c7824 */ /* 0x000fe200078e0205 */
[----:B------:R-:W-:Y:S02]  /*3370*/  IADD3 R2, R3, 0x1, RZ ;  /* 0x0000000103027810 */ /* 0x000fe40007ffe0ff */
[----:B------:R-:W-:Y:S01]  /*3380*/  STS.128 [R7], R116 ;  /* 0x0000007407007388 */ /* 0x000fe20000000c00 */
[----:B------:R-:W-:-:S02]  /*3390*/  ISETP.LT.AND P1, PT, R0, c[0x0][0x17c], !P0 ;  /* 0x00005f0000007a0c */ /* 0x000fc40004721270 */
[----:B------:R-:W-:Y:S01]  /*33a0*/  LOP3.LUT R30, R28, 0x20, RZ, 0x3c, !PT ;  /* 0x000000201c1e7812 */ /* 0x000fe200078e3cff */
[----:B------:R-:W-:Y:S01]  /*33b0*/  STS.128 [R7+0x80], R8 ;  /* 0x0000800807007388 */ /* 0x000fe20000000c00 */
[----:B------:R-:W-:Y:S02]  /*33c0*/  ISETP.LT.AND P2, PT, R2, c[0x0][0x17c], !P0 ;  /* 0x00005f0002007a0c */ /* 0x000fe40004741270 */
[----:B------:R-:W-:Y:S01]  /*33d0*/  LEA R2, P3, R4, c[0x0][0x170], 0x1 ;  /* 0x00005c0004027a11 */ /* 0x000fe200078608ff */
[----:B------:R-:W-:Y:S01]  /*33e0*/  STS.128 [R7+0x200], R84 ;  /* 0x0002005407007388 */ /* 0x000fe20000000c00 */
[----:B------:R-:W-:Y:S02]  /*33f0*/  LOP3.LUT R42, R28, 0x40, RZ, 0x3c, !PT ;  /* 0x000000401c2a7812 */ /* 0x000fe400078e3cff */
[----:B------:R-:W-:Y:S01]  /*3400*/  LEA.HI.X.SX32 R0, R4, c[0x0][0x174], 0x1, P3 ;  /* 0x00005d0004007a11 */ /* 0x000fe200018f0eff */
[----:B------:R0:W-:Y:S01]  /*3410*/  STS.128 [R7+0x280], R12 ;  /* 0x0002800c07007388 */ /* 0x0001e20000000c00 */
[----:B------:R-:W-:-:S03]  /*3420*/  LOP3.LUT R44, R28, 0x60, RZ, 0x3c, !PT ;  /* 0x000000601c2c7812 */ /* 0x000fc600078e3cff */
[----:B------:R-:W-:Y:S04]  /*3430*/  STS.128 [R7+0x400], R100 ;  /* 0x0004006407007388 */ /* 0x000fe80000000c00 */
[----:B------:R1:W-:Y:S04]  /*3440*/  STS.128 [R7+0x480], R16 ;  /* 0x0004801007007388 */ /* 0x0003e80000000c00 */
[----:B------:R-:W-:Y:S04]  /*3450*/  STS.128 [R7+0x600], R68 ;  /* 0x0006004407007388 */ /* 0x000fe80000000c00 */
[----:B------:R2:W-:Y:S01]  /*3460*/  STS.128 [R7+0x680], R20 ;  /* 0x0006801407007388 */ /* 0x0005e20000000c00 */
[C---:B0-----:R-:W-:Y:S01]  /*3470*/  IMAD R15, R3.reuse, c[0x0][0x198], RZ ;  /* 0x00006600030f7a24 */ /* 0x041fe200078e02ff */
[----:B------:R-:W-:-:S02]  /*3480*/  IADD3 R13, R3, 0x3, RZ ;  /* 0x00000003030d7810 */ /* 0x000fc40007ffe0ff */
[----:B------:R-:W-:Y:S01]  /*3490*/  BAR.SYNC.DEFER_BLOCKING 0x0 ;  /* 0x0000000000007b1d */ /* 0x000fe20000010000 */
[C---:B------:R-:W-:Y:S02]  /*34a0*/  IADD3 R14, R3.reuse, 0x4, RZ ;  /* 0x00000004030e7810 */ /* 0x040fe40007ffe0ff */
[----:B------:R-:W-:Y:S02]  /*34b0*/  IADD3 R12, R3, 0x5, RZ ;  /* 0x00000005030c7810 */ /* 0x000fe40007ffe0ff */
[----:B-1----:R-:W-:Y:S02]  /*34c0*/  LEA R16, P3, R15, R2, 0x1 ;  /* 0x000000020f107211 */ /* 0x002fe400078608ff */
[----:B------:R-:W-:Y:S02]  /*34d0*/  ISETP.LT.AND P5, PT, R13, c[0x0][0x17c], !P0 ;  /* 0x00005f000d007a0c */ /* 0x000fe400047a1270 */
[C---:B------:R-:W-:Y:S02]  /*34e0*/  LEA.HI.X.SX32 R17, R15.reuse, R0, 0x1, P3 ;  /* 0x000000000f117211 */ /* 0x040fe400018f0eff */
[----:B------:R-:W-:-:S02]  /*34f0*/  IADD3 R15, R15, c[0x0][0x198], RZ ;  /* 0x000066000f0f7a10 */ /* 0x000fc40007ffe0ff */
[----:B------:R-:W-:Y:S02]  /*3500*/  ISETP.LT.AND P4, PT, R14, c[0x0][0x17c], !P0 ;  /* 0x00005f000e007a0c */ /* 0x000fe40004781270 */
[----:B--2---:R-:W-:Y:S02]  /*3510*/  IADD3 R21, R15, c[0x0][0x198], RZ ;  /* 0x000066000f157a10 */ /* 0x004fe40007ffe0ff */
[----:B------:R-:W-:Y:S02]  /*3520*/  ISETP.LT.AND P3, PT, R12, c[0x0][0x17c], !P0 ;  /* 0x00005f000c007a0c */ /* 0x000fe40004761270 */
[----:B------:R-:W-:Y:S02]  /*3530*/  IADD3 R22, R3, 0x6, RZ ;  /* 0x0000000603167810 */ /* 0x000fe40007ffe0ff */
[----:B------:R-:W-:Y:S01]  /*3540*/  IADD3 R23, R21, c[0x0][0x198], RZ ;  /* 0x0000660015177a10 */ /* 0x000fe20007ffe0ff */
[----:B------:R-:W0:Y:S03]  /*3550*/  LDS.128 R32, [R28] ;  /* 0x000000001c207984 */ /* 0x000e260000000c00 */
[----:B------:R-:W-:Y:S01]  /*3560*/  IADD3 R27, R23, c[0x0][0x198], RZ ;  /* 0x00006600171b7a10 */ /* 0x000fe20007ffe0ff */
[----:B------:R-:W1:Y:S04]  /*3570*/  LDS.128 R8, [R30] ;  /* 0x000000001e087984 */ /* 0x000e680000000c00 */
[----:B------:R-:W2:Y:S04]  /*3580*/  LDS.128 R4, [R42] ;  /* 0x000000002a047984 */ /* 0x000ea80000000c00 */
[----:B0-----:R0:W-:Y:S01]  /*3590*/  @P6 STG.E.U16 [R16.64], R32 ;  /* 0x0000002010006986 */ /* 0x0011e2000c101504 */
[----:B------:R-:W-:-:S04]  /*35a0*/  LEA R18, P6, R15, R2, 0x1 ;  /* 0x000000020f127211 */ /* 0x000fc800078c08ff */
[----:B------:R-:W-:Y:S02]  /*35b0*/  LEA.HI.X.SX32 R19, R15, R0, 0x1, P6 ;  /* 0x000000000f137211 */ /* 0x000fe400030f0eff */
[C---:B------:R-:W-:Y:S01]  /*35c0*/  LEA R20, P6, R21.reuse, R2, 0x1 ;  /* 0x0000000215147211 */ /* 0x040fe200078c08ff */
[----:B------:R-:W3:Y:S03]  /*35d0*/  LDS.128 R12, [R44] ;  /* 0x000000002c0c7984 */ /* 0x000ee60000000c00 */
[----:B------:R-:W-:Y:S02]  /*35e0*/  LEA.HI.X.SX32 R21, R21, R0, 0x1, P6 ;  /* 0x0000000015157211 */ /* 0x000fe400030f0eff */
[----:B0-----:R-:W-:Y:S02]  /*35f0*/  PRMT R17, R32, 0x7632, R17 ;  /* 0x0000763220117816 */ /* 0x001fe40000000011 */
[----:B------:R-:W-:-:S03]  /*3600*/  IADD3 R16, R3, 0x7, RZ ;  /* 0x0000000703107810 */ /* 0x000fc60007ffe0ff */
[----:B------:R-:W-:Y:S01]  /*3610*/  @P2 STG.E.U16 [R18.64], R17 ;  /* 0x0000001112002986 */ /* 0x000fe2000c101504 */
[----:B------:R-:W-:Y:S02]  /*3620*/  ISETP.LT.AND P2, PT, R22, c[0x0][0x17c], !P0 ;  /* 0x00005f0016007a0c */ /* 0x000fe40004741270 */
[C---:B------:R-:W-:Y:S01]  /*3630*/  LEA R22, P6, R23.reuse, R2, 0x1 ;  /* 0x0000000217167211 */ /* 0x040fe200078c08ff */
[----:B-1----:R0:W-:Y:S01]  /*3640*/  @P1 STG.E.U16 [R20.64], R8 ;  /* 0x0000000814001986 */ /* 0x0021e2000c101504 */
[----:B------:R-:W-:Y:S02]  /*3650*/  ISETP.LT.AND P1, PT, R16, c[0x0][0x17c], !P0 ;  /* 0x00005f0010007a0c */ /* 0x000fe40004721270 */
[----:B------:R-:W-:Y:S01]  /*3660*/  LEA.HI.X.SX32 R23, R23, R0, 0x1, P6 ;  /* 0x0000000017177211 */ /* 0x000fe200030f0eff */
[----:B------:R1:W4:Y:S01]  /*3670*/  LDS.128 R16, [R28+0x800] ;  /* 0x000800001c107984 */ /* 0x0003220000000c00 */
[----:B------:R-:W-:-:S04]  /*3680*/  LEA R24, P6, R27, R2, 0x1 ;  /* 0x000000021b187211 */ /* 0x000fc800078c08ff */
[C---:B------:R-:W-:Y:S02]  /*3690*/  LEA.HI.X.SX32 R25, R27.reuse, R0, 0x1, P6 ;  /* 0x000000001b197211 */ /* 0x040fe400030f0eff */
[----:B------:R-:W-:Y:S02]  /*36a0*/  IADD3 R27, R27, c[0x0][0x198], RZ ;  /* 0x000066001b1b7a10 */ /* 0x000fe40007ffe0ff */
[----:B0-----:R-:W-:Y:S02]  /*36b0*/  PRMT R21, R8, 0x7632, R21 ;  /* 0x0000763208157816 */ /* 0x001fe40000000015 */
[----:B------:R-:W-:Y:S02]  /*36c0*/  IADD3 R29, R27, c[0x0][0x198], RZ ;  /* 0x000066001b1d7a10 */ /* 0x000fe40007ffe0ff */
[----:B------:R-:W-:Y:S01]  /*36d0*/  IADD3 R8, R3, 0x9, RZ ;  /* 0x0000000903087810 */ /* 0x000fe20007ffe0ff */
[----:B------:R-:W-:Y:S01]  /*36e0*/  @P5 STG.E.U16 [R22.64], R21 ;  /* 0x0000001516005986 */ /* 0x000fe2000c101504 */
[----:B------:R-:W-:-:S02]  /*36f0*/  ISETP.LT.AND P5, PT, R26, c[0x0][0x17c], !P0 ;  /* 0x00005f001a007a0c */ /* 0x000fc400047a1270 */
[----:B------:R-:W-:Y:S01]  /*3700*/  LEA R26, P6, R27, R2, 0x1 ;  /* 0x000000021b1a7211 */ /* 0x000fe200078c08ff */
[----:B------:R-:W0:Y:S01]  /*3710*/  LDS.128 R20, [R30+0x800] ;  /* 0x000800001e147984 */ /* 0x000e220000000c00 */
[----:B------:R-:W-:Y:S02]  /*3720*/  IADD3 R31, R29, c[0x0][0x198], RZ ;  /* 0x000066001d1f7a10 */ /* 0x000fe40007ffe0ff */
[----:B------:R-:W-:Y:S01]  /*3730*/  LEA.HI.X.SX32 R27, R27, R0, 0x1, P6 ;  /* 0x000000001b1b7211 */ /* 0x000fe200030f0eff */
[----:B--2---:R2:W-:Y:S01]  /*3740*/  @P4 STG.E.U16 [R24.64], R4 ;  /* 0x0000000418004986 */ /* 0x0045e2000c101504 */
[----:B-1----:R-:W-:Y:S02]  /*3750*/  LEA R28, P6, R29, R2, 0x1 ;  /* 0x000000021d1c7211 */ /* 0x002fe400078c08ff */
[----:B------:R-:W-:Y:S02]  /*3760*/  IADD3 R41, R31, c[0x0][0x198], RZ ;  /* 0x000066001f297a10 */ /* 0x000fe40007ffe0ff */
[----:B------:R-:W-:-:S02]  /*3770*/  LEA.HI.X.SX32 R29, R29, R0, 0x1, P6 ;  /* 0x000000001d1d7211 */ /* 0x000fc400030f0eff */
[----:B------:R-:W-:Y:S02]  /*3780*/  LEA R36, P6, R31, R2, 0x1 ;  /* 0x000000021f247211 */ /* 0x000fe400078c08ff */
[----:B------:R-:W-:Y:S02]  /*3790*/  ISETP.LT.AND P4, PT, R8, c[0x0][0x17c], !P0 ;  /* 0x00005f0008007a0c */ /* 0x000fe40004781270 */
[----:B------:R-:W-:Y:S02]  /*37a0*/  IADD3 R8, R3, 0xa, RZ ;  /* 0x0000000a03087810 */ /* 0x000fe40007ffe0ff */
[----:B--2---:R-:W-:Y:S02]  /*37b0*/  PRMT R25, R4, 0x7632, R25 ;  /* 0x0000763204197816 */ /* 0x004fe40000000019 */
[----:B------:R-:W-:Y:S02]  /*37c0*/  LEA.HI.X.SX32 R37, R31, R0, 0x1, P6 ;  /* 0x000000001f257211 */ /* 0x000fe400030f0eff */
[----:B------:R-:W-:Y:S01]  /*37d0*/  IADD3 R4, R3, 0xb, RZ ;  /* 0x0000000b03047810 */ /* 0x000fe20007ffe0ff */
[----:B------:R-:W-:Y:S01]  /*37e0*/  @P3 STG.E.U16 [R26.64], R25 ;  /* 0x000000191a003986 */ /* 0x000fe2000c101504 */
[----:B------:R-:W-:-:S02]  /*37f0*/  LEA R38, P6, R41, R2, 0x1 ;  /* 0x0000000229267211 */ /* 0x000fc400078c08ff */
[----:B------:R-:W-:Y:S01]  /*3800*/  ISETP.LT.AND P3, PT, R8, c[0x0][0x17c], !P0 ;  /* 0x00005f0008007a0c */ /* 0x000fe20004761270 */
[----:B------:R-:W1:Y:S01]  /*3810*/  LDS.128 R24, [R42+0x800] ;  /* 0x000800002a187984 */ /* 0x000e620000000c00 */
[----:B---3--:R-:W-:Y:S02]  /*3820*/  PRMT R8, R12, 0x7632, R8 ;  /* 0x000076320c087816 */ /* 0x008fe40000000008 */
[----:B------:R-:W-:Y:S01]  /*3830*/  LEA.HI.X.SX32 R39, R41, R0, 0x1, P6 ;  /* 0x0000000029277211 */ /* 0x000fe200030f0eff */
[----:B------:R-:W-:Y:S01]  /*3840*/  @P2 STG.E.U16 [R28.64], R12 ;  /* 0x0000000c1c002986 */ /* 0x000fe2000c101504 */
[----:B------:R-:W-:Y:S02]  /*3850*/  ISETP.LT.AND P2, PT, R4, c[0x0][0x17c], !P0 ;  /* 0x00005f0004007a0c */ /* 0x000fe40004741270 */
[----:B------:R-:W-:Y:S01]  /*3860*/  IADD3 R4, R3, 0xc, RZ ;  /* 0x0000000c03047810 */ /* 0x000fe20007ffe0ff */
[----:B------:R-:W2:Y:S01]  /*3870*/  LDS.128 R28, [R44+0x800] ;  /* 0x000800002c1c7984 */ /* 0x000ea20000000c00 */
[----:B------:R-:W-:-:S03]  /*3880*/  IADD3 R41, R41, c[0x0][0x198], RZ ;  /* 0x0000660029297a10 */ /* 0x000fc60007ffe0ff */
[----:B------:R3:W-:Y:S01]  /*3890*/  @P1 STG.E.U16 [R36.64], R8 ;  /* 0x0000000824001986 */ /* 0x0007e2000c101504 */
[----:B------:R-:W-:Y:S02]  /*38a0*/  ISETP.LT.AND P1, PT, R4, c[0x0][0x17c], !P0 ;  /* 0x00005f0004007a0c */ /* 0x000fe40004721270 */
[----:B------:R-:W-:Y:S01]  /*38b0*/  LEA R40, P6, R41, R2, 0x1 ;  /* 0x0000000229287211 */ /* 0x000fe200078c08ff */
[----:B----4-:R4:W-:Y:S01]  /*38c0*/  @P5 STG.E.U16 [R38.64], R16 ;  /* 0x0000001026005986 */ /* 0x0109e2000c101504 */
[----:B------:R-:W-:Y:S02]  /*38d0*/  IADD3 R4, R3, 0xd, RZ ;  /* 0x0000000d03047810 */ /* 0x000fe40007ffe0ff */
[C---:B------:R-:W-:Y:S02]  /*38e0*/  IADD3 R43, R41.reuse, c[0x0][0x198], RZ ;  /* 0x00006600292b7a10 */ /* 0x040fe40007ffe0ff */
[----:B------:R-:W-:Y:S02]  /*38f0*/  LEA.HI.X.SX32 R41, R41, R0, 0x1, P6 ;  /* 0x0000000029297211 */ /* 0x000fe400030f0eff */
[----:B------:R-:W-:-:S02]  /*3900*/  ISETP.LT.AND P5, PT, R4, c[0x0][0x17c], !P0 ;  /* 0x00005f0004007a0c */ /* 0x000fc400047a1270 */
[----:B---3--:R-:W-:Y:S02]  /*3910*/  PRMT R8, R16, 0x7632, R8 ;  /* 0x0000763210087816 */ /* 0x008fe40000000008 */
[----:B------:R-:W-:Y:S02]  /*3920*/  LEA R42, P6, R43, R2, 0x1 ;  /* 0x000000022b2a7211 */ /* 0x000fe400078c08ff */
[----:B------:R-:W-:Y:S01]  /*3930*/  IADD3 R4, R3, 0xe, RZ ;  /* 0x0000000e03047810 */ /* 0x000fe20007ffe0ff */
[----:B------:R3:W-:Y:S01]  /*3940*/  @P4 STG.E.U16 [R40.64], R8 ;  /* 0x0000000828004986 */ /* 0x0007e2000c101504 */
[C---:B------:R-:W-:Y:S02]  /*3950*/  IADD3 R37, R43.reuse, c[0x0][0x198], RZ ;  /* 0x000066002b257a10 */ /* 0x040fe40007ffe0ff */
[----:B------:R-:W-:Y:S02]  /*3960*/  LEA.HI.X.SX32 R43, R43, R0, 0x1, P6 ;  /* 0x000000002b2b7211 */ /* 0x000fe400030f0eff */
[----:B------:R-:W-:-:S02]  /*3970*/  ISETP.LT.AND P4, PT, R4, c[0x0][0x17c], !P0 ;  /* 0x00005f0004007a0c */ /* 0x000fc40004781270 */
[----:B------:R-:W-:Y:S01]  /*3980*/  LEA R36, P6, R37, R2, 0x1 ;  /* 0x0000000225247211 */ /* 0x000fe200078c08ff */
[----:B0-----:R0:W-:Y:S01]  /*3990*/  @P3 STG.E.U16 [R42.64], R20 ;  /* 0x000000142a003986 */ /* 0x0011e2000c101504 */
[----:B------:R-:W-:Y:S02]  /*39a0*/  IADD3 R4, R3, 0xf, RZ ;  /* 0x0000000f03047810 */ /* 0x000fe40007ffe0ff */
[C---:B----4-:R-:W-:Y:S02]  /*39b0*/  IADD3 R39, R37.reuse, c[0x0][0x198], RZ ;  /* 0x0000660025277a10 */ /* 0x050fe40007ffe0ff */
[----:B------:R-:W-:Y:S02]  /*39c0*/  LEA.HI.X.SX32 R37, R37, R0, 0x1, P6 ;  /* 0x0000000025257211 */ /* 0x000fe400030f0eff */
[----:B------:R-:W-:Y:S02]  /*39d0*/  PRMT R12, R20, 0x7632, R12 ;  /* 0x00007632140c7816 */ /* 0x000fe4000000000c */
[----:B------:R-:W-:-:S02]  /*39e0*/  ISETP.LT.AND P3, PT, R4, c[0x0][0x17c], !P0 ;  /* 0x00005f0004007a0c */ /* 0x000fc40004761270 */
[----:B------:R-:W-:Y:S01]  /*39f0*/  LEA R38, P6, R39, R2, 0x1 ;  /* 0x0000000227267211 */ /* 0x000fe200078c08ff */
[----:B------:R4:W-:Y:S01]  /*3a00*/  @P2 STG.E.U16 [R36.64], R12 ;  /* 0x0000000c24002986 */ /* 0x0009e2000c101504 */
[----:B------:R-:W-:Y:S02]  /*3a10*/  IADD3 R4, R3, 0x10, RZ ;  /* 0x0000001003047810 */ /* 0x000fe40007ffe0ff */
[C---:B---3--:R-:W-:Y:S02]  /*3a20*/  IADD3 R41, R39.reuse, c[0x0][0x198], RZ ;  /* 0x0000660027297a10 */ /* 0x048fe40007ffe0ff */
[----:B------:R-:W-:Y:S02]  /*3a30*/  LEA.HI.X.SX32 R39, R39, R0, 0x1, P6 ;  /* 0x0000000027277211 */ /* 0x000fe400030f0eff */
[----:B------:R-:W-:Y:S02]  /*3a40*/  ISETP.LT.AND P2, PT, R4, c[0x0][0x17c], !P0 ;  /* 0x00005f0004007a0c */ /* 0x000fe40004741270 */
[----:B------:R-:W-:Y:S01]  /*3a50*/  LEA R40, P6, R41, R2, 0x1 ;  /* 0x0000000229287211 */ /* 0x000fe200078c08ff */
[----:B-1----:R1:W-:Y:S01]  /*3a60*/  @P1 STG.E.U16 [R38.64], R24 ;  /* 0x0000001826001986 */ /* 0x0023e2000c101504 */
[----:B------:R-:W-:-:S02]  /*3a70*/  IADD3 R4, R3, 0x11, RZ ;  /* 0x0000001103047810 */ /* 0x000fc40007ffe0ff */
[C---:B0-----:R-:W-:Y:S02]  /*3a80*/  IADD3 R43, R41.reuse, c[0x0][0x198], RZ ;  /* 0x00006600292b7a10 */ /* 0x041fe40007ffe0ff */
[----:B------:R-:W-:Y:S02]  /*3a90*/  LEA.HI.X.SX32 R41, R41, R0, 0x1, P6 ;  /* 0x0000000029297211 */ /* 0x000fe400030f0eff */
[----:B------:R-:W-:Y:S02]  /*3aa0*/  PRMT R20, R24, 0x7632, R20 ;  /* 0x0000763218147816 */ /* 0x000fe40000000014 */
[----:B------:R-:W-:Y:S02]  /*3ab0*/  ISETP.LT.AND P1, PT, R4, c[0x0][0x17c], !P0 ;  /* 0x00005f0004007a0c */ /* 0x000fe40004721270 */
[----:B------:R-:W-:Y:S01]  /*3ac0*/  LEA R42, P6, R43, R2, 0x1 ;  /* 0x000000022b2a7211 */ /* 0x000fe200078c08ff */
[----:B------:R0:W-:Y:S01]  /*3ad0*/  @P5 STG.E.U16 [R40.64], R20 ;  /* 0x0000001428005986 */ /* 0x0001e2000c101504 */
[----:B------:R-:W-:-:S02]  /*3ae0*/  IADD3 R4, R3, 0x12, RZ ;  /* 0x0000001203047810 */ /* 0x000fc40007ffe0ff */
[C---:B----4-:R-:W-:Y:S02]  /*3af0*/  IADD3 R37, R43.reuse, c[0x0][0x198], RZ ;  /* 0x000066002b257a10 */ /* 0x050fe40007ffe0ff */
[----:B------:R-:W-:Y:S02]  /*3b00*/  LEA.HI.X.SX32 R43, R43, R0, 0x1, P6 ;  /* 0x000000002b2b7211 */ /* 0x000fe400030f0eff */
[----:B------:R-:W-:Y:S02]  /*3b10*/  ISETP.LT.AND P5, PT, R4, c[0x0][0x17c], !P0 ;  /* 0x00005f0004007a0c */ /* 0x000fe400047a1270 */
[----:B------:R-:W-:Y:S01]  /*3b20*/  LEA R36, P6, R37, R2, 0x1 ;  /* 0x0000000225247211 */ /* 0x000fe200078c08ff */
[----:B--2---:R2:W-:Y:S01]  /*3b30*/  @P4 STG.E.U16 [R42.64], R28 ;  /* 0x0000001c2a004986 */ /* 0x0045e2000c101504 */
[----:B------:R-:W-:Y:S02]  /*3b40*/  IADD3 R4, R3, 0x13, RZ ;  /* 0x0000001303047810 */ /* 0x000fe40007ffe0ff */
[----:B-1----:R-:W-:-:S02]  /*3b50*/  IADD3 R39, R37, c[0x0][0x198], RZ ;  /* 0x0000660025277a10 */ /* 0x002fc40007ffe0ff */
[----:B------:R-:W-:Y:S02]  /*3b60*/  LEA.HI.X.SX32 R37, R37, R0, 0x1, P6 ;  /* 0x0000000025257211 */ /* 0x000fe400030f0eff */
[----:B------:R-:W-:Y:S02]  /*3b70*/  PRMT R8, R28, 0x7632, R8 ;  /* 0x000076321c087816 */ /* 0x000fe40000000008 */
[----:B------:R-:W-:Y:S02]  /*3b80*/  ISETP.LT.AND P4, PT, R4, c[0x0][0x17c], !P0 ;  /* 0x00005f0004007a0c */ /* 0x000fe40004781270 */
[----:B------:R-:W-:Y:S01]  /*3b90*/  LEA R38, P6, R39, R2, 0x1 ;  /* 0x0000000227267211 */ /* 0x000fe200078c08ff */
[----:B------:R1:W-:Y:S01]  /*3ba0*/  @P3 STG.E.U16 [R36.64], R8 ;  /* 0x0000000824003986 */ /* 0x0003e2000c101504 */
[----:B------:R-:W-:Y:S02]  /*3bb0*/  IADD3 R4, R3, 0x14, RZ ;  /* 0x0000001403047810 */ /* 0x000fe40007ffe0ff */
[----:B0-----:R-:W-:-:S02]  /*3bc0*/  IADD3 R41, R39, c[0x0][0x198], RZ ;  /* 0x0000660027297a10 */ /* 0x001fc40007ffe0ff */
[----:B------:R-:W-:Y:S02]  /*3bd0*/  LEA.HI.X.SX32 R39, R39, R0, 0x1, P6 ;  /* 0x0000000027277211 */ /* 0x000fe400030f0eff */
[----:B------:R-:W-:Y:S02]  /*3be0*/  ISETP.LT.AND P3, PT, R4, c[0x0][0x17c], !P0 ;  /* 0x00005f0004007a0c */ /* 0x000fe40004761270 */
[----:B------:R-:W-:Y:S01]  /*3bf0*/  LEA R40, P6, R41, R2, 0x1 ;  /* 0x0000000229287211 */ /* 0x000fe200078c08ff */
[----:B------:R0:W-:Y:S01]  /*3c00*/  @P2 STG.E.U16 [R38.64], R33 ;  /* 0x0000002126002986 */ /* 0x0001e2000c101504 */
[----:B------:R-:W-:Y:S02]  /*3c10*/  IADD3 R4, R3, 0x15, RZ ;  /* 0x0000001503047810 */ /* 0x000fe40007ffe0ff */
[C---:B--2---:R-:W-:Y:S02]  /*3c20*/  IADD3 R43, R41.reuse, c[0x0][0x198], RZ ;  /* 0x00006600292b7a10 */ /* 0x044fe40007ffe0ff */
[----:B------:R-:W-:-:S02]  /*3c30*/  LEA.HI.X.SX32 R41, R41, R0, 0x1, P6 ;  /* 0x0000000029297211 */ /* 0x000fc400030f0eff */
[----:B------:R-:W-:Y:S02]  /*3c40*/  PRMT R20, R33, 0x7632, R20 ;  /* 0x0000763221147816 */ /* 0x000fe40000000014 */
[----:B------:R-:W-:Y:S02]  /*3c50*/  ISETP.LT.AND P2, PT, R4, c[0x0][0x17c], !P0 ;  /* 0x00005f0004007a0c */ /* 0x000fe40004741270 */
[----:B------:R-:W-:Y:S01]  /*3c60*/  LEA R42, P6, R43, R2, 0x1 ;  /* 0x000000022b2a7211 */ /* 0x000fe200078c08ff */
[----:B------:R2:W-:Y:S01]  /*3c70*/  @P1 STG.E.U16 [R40.64], R20 ;  /* 0x0000001428001986 */ /* 0x0005e2000c101504 */
[----:B------:R-:W-:Y:S02]  /*3c80*/  IADD3 R4, R3, 0x16, RZ ;  /* 0x0000001603047810 */ /* 0x000fe40007ffe0ff */
[C---:B-1----:R-:W-:Y:S02]  /*3c90*/  IADD3 R37, R43.reuse, c[0x0][0x198], RZ ;  /* 0x000066002b257a10 */ /* 0x042fe40007ffe0ff */
[----:B------:R-:W-:-:S02]  /*3ca0*/  LEA.HI.X.SX32 R43, R43, R0, 0x1, P6 ;  /* 0x000000002b2b7211 */ /* 0x000fc400030f0eff */
[----:B------:R-:W-:Y:S02]  /*3cb0*/  ISETP.LT.AND P1, PT, R4, c[0x0][0x17c], !P0 ;  /* 0x00005f0004007a0c */ /* 0x000fe40004721270 */
[----:B------:R-:W-:Y:S01]  /*3cc0*/  LEA R36, P6, R37, R2, 0x1 ;  /* 0x0000000225247211 */ /* 0x000fe200078c08ff */
[----:B------:R1:W-:Y:S01]  /*3cd0*/  @P5 STG.E.U16 [R42.64], R9 ;  /* 0x000000092a005986 */ /* 0x0003e2000c101504 */
[----:B------:R-:W-:Y:S02]  /*3ce0*/  IADD3 R4, R3, 0x17, RZ ;  /* 0x0000001703047810 */ /* 0x000fe40007ffe0ff */
[C---:B0-----:R-:W-:Y:S02]  /*3cf0*/  IADD3 R33, R37.reuse, c[0x0][0x198], RZ ;  /* 0x0000660025217a10 */ /* 0x041fe40007ffe0ff */
[----:B------:R-:W-:Y:S02]  /*3d00*/  LEA.HI.X.SX32 R37, R37, R0, 0x1, P6 ;  /* 0x0000000025257211 */ /* 0x000fe400030f0eff */
[----:B------:R-:W-:-:S02]  /*3d10*/  PRMT R12, R9, 0x7632, R12 ;  /* 0x00007632090c7816 */ /* 0x000fc4000000000c */
[----:B------:R-:W-:Y:S02]  /*3d20*/  ISETP.LT.AND P5, PT, R4, c[0x0][0x17c], !P0 ;  /* 0x00005f0004007a0c */ /* 0x000fe400047a1270 */
[----:B------:R-:W-:Y:S01]  /*3d30*/  LEA R32, P6, R33, R2, 0x1 ;  /* 0x0000000221207211 */ /* 0x000fe200078c08ff */
[----:B------:R0:W-:Y:S01]  /*3d40*/  @P4 STG.E.U16 [R36.64], R12 ;  /* 0x0000000c24004986 */ /* 0x0001e2000c101504 */
[----:B------:R-:W-:Y:S02]  /*3d50*/  IADD3 R4, R3, 0x18, RZ ;  /* 0x0000001803047810 */ /* 0x000fe40007ffe0ff */
[C---:B------:R-:W-:Y:S02]  /*3d60*/  IADD3 R39, R33.reuse, c[0x0][0x198], RZ ;  /* 0x0000660021277a10 */ /* 0x040fe40007ffe0ff */
[----:B------:R-:W-:Y:S02]  /*3d70*/  LEA.HI.X.SX32 R33, R33, R0, 0x1, P6 ;  /* 0x0000000021217211 */ /* 0x000fe400030f0eff */
[----:B------:R-:W-:-:S02]  /*3d80*/  ISETP.LT.AND P4, PT, R4, c[0x0][0x17c], !P0 ;  /* 0x00005f0004007a0c */ /* 0x000fc40004781270 */
[----:B------:R-:W-:Y:S01]  /*3d90*/  LEA R8, P6, R39, R2, 0x1 ;  /* 0x0000000227087211 */ /* 0x000fe200078c08ff */
[----:B------:R3:W-:Y:S01]  /*3da0*/  @P3 STG.E.U16 [R32.64], R5 ;  /* 0x0000000520003986 */ /* 0x0007e2000c101504 */
[----:B------:R-:W-:Y:S02]  /*3db0*/  IADD3 R4, R3, 0x19, RZ ;  /* 0x0000001903047810 */ /* 0x000fe40007ffe0ff */
[C---:B--2---:R-:W-:Y:S02]  /*3dc0*/  IADD3 R41, R39.reuse, c[0x0][0x198], RZ ;  /* 0x0000660027297a10 */ /* 0x044fe40007ffe0ff */
[----:B-1----:R-:W-:Y:S02]  /*3dd0*/  LEA.HI.X.SX32 R9, R39, R0, 0x1, P6 ;  /* 0x0000000027097211 */ /* 0x002fe400030f0eff */
[----:B------:R-:W-:Y:S02]  /*3de0*/  PRMT R16, R5, 0x7632, R16 ;  /* 0x0000763205107816 */ /* 0x000fe40000000010 */
[----:B------:R-:W-:-:S02]  /*3df0*/  ISETP.LT.AND P3, PT, R4, c[0x0][0x17c], !P0 ;  /* 0x00005f0004007a0c */ /* 0x000fc40004761270 */
[----:B------:R-:W-:Y:S01]  /*3e00*/  LEA R38, P6, R41, R2, 0x1 ;  /* 0x0000000229267211 */ /* 0x000fe200078c08ff */
[----:B------:R1:W-:Y:S01]  /*3e10*/  @P2 STG.E.U16 [R8.64], R16 ;  /* 0x0000001008002986 */ /* 0x0003e2000c101504 */
[----:B------:R-:W-:Y:S02]  /*3e20*/  IADD3 R4, R3, 0x1a, RZ ;  /* 0x0000001a03047810 */ /* 0x000fe40007ffe0ff */
[C---:B0-----:R-:W-:Y:S02]  /*3e30*/  IADD3 R37, R41.reuse, c[0x0][0x198], RZ ;  /* 0x0000660029257a10 */ /* 0x041fe40007ffe0ff */
[----:B------:R-:W-:Y:S02]  /*3e40*/  LEA.HI.X.SX32 R39, R41, R0, 0x1, P6 ;  /* 0x0000000029277211 */ /* 0x000fe400030f0eff */
[----:B------:R-:W-:Y:S02]  /*3e50*/  ISETP.LT.AND P2, PT, R4, c[0x0][0x17c], !P0 ;  /* 0x00005f0004007a0c */ /* 0x000fe40004741270 */
[----:B------:R-:W-:Y:S01]  /*3e60*/  LEA R36, P6, R37, R2, 0x1 ;  /* 0x0000000225247211 */ /* 0x000fe200078c08ff */
[----:B------:R0:W-:Y:S01]  /*3e70*/  @P1 STG.E.U16 [R38.64], R13 ;  /* 0x0000000d26001986 */ /* 0x0001e2000c101504 */
[----:B------:R-:W-:-:S02]  /*3e80*/  IADD3 R4, R3, 0x1b, RZ ;  /* 0x0000001b03047810 */ /* 0x000fc40007ffe0ff */
[C---:B---3--:R-:W-:Y:S02]  /*3e90*/  IADD3 R5, R37.reuse, c[0x0][0x198], RZ ;  /* 0x0000660025057a10 */ /* 0x048fe40007ffe0ff */
[----:B------:R-:W-:Y:S02]  /*3ea0*/  LEA.HI.X.SX32 R37, R37, R0, 0x1, P6 ;  /* 0x0000000025257211 */ /* 0x000fe400030f0eff */
[----:B------:R-:W-:Y:S02]  /*3eb0*/  ISETP.LT.AND P1, PT, R4, c[0x0][0x17c], !P0 ;  /* 0x00005f0004007a0c */ /* 0x000fe40004721270 */
[----:B------:R-:W-:Y:S02]  /*3ec0*/  LEA R4, P6, R5, R2, 0x1 ;  /* 0x0000000205047211 */ /* 0x000fe400078c08ff */
[----:B------:R-:W-:Y:S02]  /*3ed0*/  PRMT R20, R13, 0x7632, R20 ;  /* 0x000076320d147816 */ /* 0x000fe40000000014 */
[----:B------:R-:W-:-:S02]  /*3ee0*/  IADD3 R33, R5, c[0x0][0x198], RZ ;  /* 0x0000660005217a10 */ /* 0x000fc40007ffe0ff */
[----:B------:R-:W-:Y:S01]  /*3ef0*/  LEA.HI.X.SX32 R5, R5, R0, 0x1, P6 ;  /* 0x0000000005057211 */ /* 0x000fe200030f0eff */
[----:B------:R2:W-:Y:S01]  /*3f00*/  @P5 STG.E.U16 [R36.64], R20 ;  /* 0x0000001424005986 */ /* 0x0005e2000c101504 */
[C---:B-1----:R-:W-:Y:S02]  /*3f10*/  IADD3 R9, R3.reuse, 0x1d, RZ ;  /* 0x0000001d03097810 */ /* 0x042fe40007ffe0ff */
[----:B------:R-:W-:Y:S01]  /*3f20*/  IADD3 R12, R3, 0x1c, RZ ;  /* 0x0000001c030c7810 */ /* 0x000fe20007ffe0ff */
[----:B------:R1:W-:Y:S01]  /*3f30*/  @P4 STG.E.U16 [R4.64], R17 ;  /* 0x0000001104004986 */ /* 0x0003e2000c101504 */
[C---:B------:R-:W-:Y:S02]  /*3f40*/  LEA R8, P6, R33.reuse, R2, 0x1 ;  /* 0x0000000221087211 */ /* 0x040fe400078c08ff */
[----:B0-----:R-:W-:Y:S02]  /*3f50*/  IADD3 R13, R33, c[0x0][0x198], RZ ;  /* 0x00006600210d7a10 */ /* 0x001fe40007ffe0ff */
[----:B------:R-:W-:-:S02]  /*3f60*/  ISETP.LT.AND P4, PT, R9, c[0x0][0x17c], !P0 ;  /* 0x00005f0009007a0c */ /* 0x000fc40004781270 */
[----:B------:R-:W-:Y:S02]  /*3f70*/  ISETP.LT.AND P5, PT, R12, c[0x0][0x17c], !P0 ;  /* 0x00005f000c007a0c */ /* 0x000fe400047a1270 */
[----:B------:R-:W-:Y:S02]  /*3f80*/  LEA.HI.X.SX32 R9, R33, R0, 0x1, P6 ;  /* 0x0000000021097211 */ /* 0x000fe400030f0eff */
[C---:B------:R-:W-:Y:S02]  /*3f90*/  LEA R12, P6, R13.reuse, R2, 0x1 ;  /* 0x000000020d0c7211 */ /* 0x040fe400078c08ff */
[----:B------:R-:W-:Y:S02]  /*3fa0*/  IADD3 R33, R13, c[0x0][0x198], RZ ;  /* 0x000066000d217a10 */ /* 0x000fe40007ffe0ff */
[----:B--2---:R-:W-:Y:S02]  /*3fb0*/  PRMT R20, R17, 0x7632, R20 ;  /* 0x0000763211147816 */ /* 0x004fe40000000014 */
[----:B------:R-:W-:-:S02]  /*3fc0*/  LEA.HI.X.SX32 R13, R13, R0, 0x1, P6 ;  /* 0x000000000d0d7211 */ /* 0x000fc400030f0eff */
[----:B------:R-:W-:Y:S01]  /*3fd0*/  LEA R32, P6, R33, R2, 0x1 ;  /* 0x0000000221207211 */ /* 0x000fe200078c08ff */
[----:B------:R0:W-:Y:S01]  /*3fe0*/  @P3 STG.E.U16 [R8.64], R20 ;  /* 0x0000001408003986 */ /* 0x0001e2000c101504 */
[----:B-1----:R-:W-:Y:S02]  /*3ff0*/  IADD3 R4, R3, 0x1f, RZ ;  /* 0x0000001f03047810 */ /* 0x002fe40007ffe0ff */
[C---:B------:R-:W-:Y:S01]  /*4000*/  IADD3 R5, R33.reuse, c[0x0][0x198], RZ ;  /* 0x0000660021057a10 */ /* 0x040fe20007ffe0ff */
[----:B------:R1:W-:Y:S01]  /*4010*/  @P2 STG.E.U16 [R12.64], R21 ;  /* 0x000000150c002986 */ /* 0x0003e2000c101504 */
[----:B------:R-:W-:Y:S02]  /*4020*/  LEA.HI.X.SX32 R33, R33, R0, 0x1, P6 ;  /* 0x0000000021217211 */ /* 0x000fe400030f0eff */
[----:B------:R-:W-:Y:S02]  /*4030*/  ISETP.LT.AND P2, PT, R4, c[0x0][0x17c], !P0 ;  /* 0x00005f0004007a0c */ /* 0x000fe40004741270 */
[----:B------:R-:W-:-:S02]  /*4040*/  LEA R4, P6, R5, R2, 0x1 ;  /* 0x0000000205047211 */ /* 0x000fc400078c08ff */
[----:B------:R-:W-:Y:S02]  /*4050*/  IADD3 R16, R3, 0x1e, RZ ;  /* 0x0000001e03107810 */ /* 0x000fe40007ffe0ff */
[----:B------:R-:W-:Y:S02]  /*4060*/  PRMT R24, R21, 0x7632, R24 ;  /* 0x0000763215187816 */ /* 0x000fe40000000018 */
[C---:B------:R-:W-:Y:S02]  /*4070*/  IADD3 R17, R5.reuse, c[0x0][0x198], RZ ;  /* 0x0000660005117a10 */ /* 0x040fe40007ffe0ff */
[----:B------:R-:W-:Y:S01]  /*4080*/  LEA.HI.X.SX32 R5, R5, R0, 0x1, P6 ;  /* 0x0000000005057211 */ /* 0x000fe200030f0eff */
[----:B------:R-:W-:Y:S01]  /*4090*/  @P1 STG.E.U16 [R32.64], R24 ;  /* 0x0000001820001986 */ /* 0x000fe2000c101504 */
[----:B0-----:R-:W-:Y:S02]  /*40a0*/  IADD3 R9, R3, 0x21, RZ ;  /* 0x0000002103097810 */ /* 0x001fe40007ffe0ff */
[----:B------:R-:W-:Y:S01]  /*40b0*/  ISETP.LT.AND P3, PT, R16, c[0x0][0x17c], !P0 ;  /* 0x00005f0010007a0c */ /* 0x000fe20004761270 */
[----:B------:R0:W-:Y:S01]  /*40c0*/  @P5 STG.E.U16 [R4.64], R25 ;  /* 0x0000001904005986 */ /* 0x0001e2000c101504 */
[----:B------:R-:W-:-:S02]  /*40d0*/  LEA R8, P6, R17, R2, 0x1 ;  /* 0x0000000211087211 */ /* 0x000fc400078c08ff */
[----:B------:R-:W-:Y:S02]  /*40e0*/  IADD3 R16, R3, 0x20, RZ ;  /* 0x0000002003107810 */ /* 0x000fe40007ffe0ff */
[----:B-1----:R-:W-:Y:S02]  /*40f0*/  IADD3 R13, R17, c[0x0][0x198], RZ ;  /* 0x00006600110d7a10 */ /* 0x002fe40007ffe0ff */
[----:B------:R-:W-:Y:S02]  /*4100*/  ISETP.LT.AND P5, PT, R9, c[0x0][0x17c], !P0 ;  /* 0x00005f0009007a0c */ /* 0x000fe400047a1270 */
[----:B------:R-:W-:Y:S02]  /*4110*/  LEA.HI.X.SX32 R9, R17, R0, 0x1, P6 ;  /* 0x0000000011097211 */ /* 0x000fe400030f0eff */
[----:B------:R-:W-:Y:S02]  /*4120*/  PRMT R21, R25, 0x7632, R21 ;  /* 0x0000763219157816 */ /* 0x000fe40000000015 */
[----:B------:R-:W-:-:S02]  /*4130*/  ISETP.LT.AND P1, PT, R16, c[0x0][0x17c], !P0 ;  /* 0x00005f0010007a0c */ /* 0x000fc40004721270 */
[----:B------:R-:W-:Y:S01]  /*4140*/  LEA R12, P6, R13, R2, 0x1 ;  /* 0x000000020d0c7211 */ /* 0x000fe200078c08ff */
[----:B------:R1:W-:Y:S01]  /*4150*/  @P4 STG.E.U16 [R8.64], R21 ;  /* 0x0000001508004986 */ /* 0x0003e2000c101504 */
[----:B------:R-:W-:Y:S02]  /*4160*/  IADD3 R16, R3, 0x22, RZ ;  /* 0x0000002203107810 */ /* 0x000fe40007ffe0ff */
[C---:B------:R-:W-:Y:S02]  /*4170*/  IADD3 R17, R13.reuse, c[0x0][0x198], RZ ;  /* 0x000066000d117a10 */ /* 0x040fe40007ffe0ff */
[----:B------:R-:W-:Y:S02]  /*4180*/  LEA.HI.X.SX32 R13, R13, R0, 0x1, P6 ;  /* 0x000000000d0d7211 */ /* 0x000fe400030f0eff */
[----:B------:R-:W-:Y:S02]  /*4190*/  ISETP.LT.AND P4, PT, R16, c[0x0][0x17c], !P0 ;  /* 0x00005f0010007a0c */ /* 0x000fe40004781270 */
[----:B------:R-:W-:Y:S01]  /*41a0*/  LEA R16, P6, R17, R2, 0x1 ;  /* 0x0000000211107211 */ /* 0x000fe200078c08ff */
[----:B------:R2:W-:Y:S01]  /*41b0*/  @P3 STG.E.U16 [R12.64], R29 ;  /* 0x0000001d0c003986 */ /* 0x0005e2000c101504 */
[----:B0-----:R-:W-:-:S02]  /*41c0*/  IADD3 R4, R3, 0x23, RZ ;  /* 0x0000002303047810 */ /* 0x001fc40007ffe0ff */
[C---:B------:R-:W-:Y:S02]  /*41d0*/  IADD3 R5, R17.reuse, c[0x0][0x198], RZ ;  /* 0x0000660011057a10 */ /* 0x040fe40007ffe0ff */
[----:B------:R-:W-:Y:S02]  /*41e0*/  LEA.HI.X.SX32 R17, R17, R0, 0x1, P6 ;  /* 0x0000000011117211 */ /* 0x000fe400030f0eff */
[----:B------:R-:W-:Y:S02]  /*41f0*/  ISETP.LT.AND P3, PT, R4, c[0x0][0x17c], !P0 ;  /* 0x00005f0004007a0c */ /* 0x000fe40004761270 */
[----:B------:R-:W-:Y:S02]  /*4200*/  LEA R4, P6, R5, R2, 0x1 ;  /* 0x0000000205047211 */ /* 0x000fe400078c08ff */
[----:B------:R-:W-:Y:S02]  /*4210*/  PRMT R24, R29, 0x7632, R24 ;  /* 0x000076321d187816 */ /* 0x000fe40000000018 */
[----:B-1----:R-:W-:-:S02]  /*4220*/  IADD3 R21, R5, c[0x0][0x198], RZ ;  /* 0x0000660005157a10 */ /* 0x002fc40007ffe0ff */
[----:B------:R-:W-:Y:S01]  /*4230*/  LEA.HI.X.SX32 R5, R5, R0, 0x1, P6 ;  /* 0x0000000005057211 */ /* 0x000fe200030f0eff */
[----:B------:R0:W-:Y:S01]  /*4240*/  @P2 STG.E.U16 [R16.64], R24 ;  /* 0x0000001810002986 */ /* 0x0001e2000c101504 */
[----:B------:R-:W-:Y:S02]  /*4250*/  IADD3 R9, R3, 0x25, RZ ;  /* 0x0000002503097810 */ /* 0x000fe40007ffe0ff */
[C---:B------:R-:W-:Y:S01]  /*4260*/  LEA R8, P6, R21.reuse, R2, 0x1 ;  /* 0x0000000215087211 */ /* 0x040fe200078c08ff */
[----:B------:R1:W-:Y:S01]  /*4270*/  @P1 STG.E.U16 [R4.64], R34 ;  /* 0x0000002204001986 */ /* 0x0003e2000c101504 */
[----:B--2---:R-:W-:Y:S02]  /*4280*/  IADD3 R13, R21, c[0x0][0x198], RZ ;  /* 0x00006600150d7a10 */ /* 0x004fe40007ffe0ff */
[----:B------:R-:W-:Y:S02]  /*4290*/  ISETP.LT.AND P1, PT, R9, c[0x0][0x17c], !P0 ;  /* 0x00005f0009007a0c */ /* 0x000fe40004721270 */
[----:B------:R-:W-:-:S02]  /*42a0*/  LEA.HI.X.SX32 R9, R21, R0, 0x1, P6 ;  /* 0x0000000015097211 */ /* 0x000fc400030f0eff */
[----:B------:R-:W-:Y:S02]  /*42b0*/  PRMT R21, R34, 0x7632, R21 ;  /* 0x0000763222157816 */ /* 0x000fe40000000015 */
[----:B------:R-:W-:Y:S02]  /*42c0*/  LEA R12, P6, R13, R2, 0x1 ;  /* 0x000000020d0c7211 */ /* 0x000fe400078c08ff */
[----:B0-----:R-:W-:Y:S01]  /*42d0*/  IADD3 R16, R3, 0x26, RZ ;  /* 0x0000002603107810 */ /* 0x001fe20007ffe0ff */
[----:B------:R0:W-:Y:S01]  /*42e0*/  @P5 STG.E.U16 [R8.64], R21 ;  /* 0x0000001508005986 */ /* 0x0001e2000c101504 */
[----:B------:R-:W-:Y:S02]  /*42f0*/  IADD3 R17, R13, c[0x0][0x198], RZ ;  /* 0x000066000d117a10 */ /* 0x000fe40007ffe0ff */
[----:B------:R-:W-:Y:S02]  /*4300*/  IADD3 R20, R3, 0x24, RZ ;  /* 0x0000002403147810 */ /* 0x000fe40007ffe0ff */
[----:B------:R-:W-:-:S02]  /*4310*/  LEA.HI.X.SX32 R13, R13, R0, 0x1, P6 ;  /* 0x000000000d0d7211 */ /* 0x000fc400030f0eff */
[----:B------:R-:W-:Y:S02]  /*4320*/  ISETP.LT.AND P5, PT, R16, c[0x0][0x17c], !P0 ;  /* 0x00005f0010007a0c */ /* 0x000fe400047a1270 */
[----:B------:R-:W-:Y:S01]  /*4330*/  LEA R16, P6, R17, R2, 0x1 ;  /* 0x0000000211107211 */ /* 0x000fe200078c08ff */
[----:B------:R2:W-:Y:S01]  /*4340*/  @P4 STG.E.U16 [R12.64], R10 ;  /* 0x0000000a0c004986 */ /* 0x0005e2000c101504 */
[----:B-1----:R-:W-:Y:S02]  /*4350*/  IADD3 R4, R3, 0x27, RZ ;  /* 0x0000002703047810 */ /* 0x002fe40007ffe0ff */
[----:B------:R-:W-:Y:S02]  /*4360*/  ISETP.LT.AND P2, PT, R20, c[0x0][0x17c], !P0 ;  /* 0x00005f0014007a0c */ /* 0x000fe40004741270 */
[C---:B------:R-:W-:Y:S02]  /*4370*/  IADD3 R5, R17.reuse, c[0x0][0x198], RZ ;  /* 0x0000660011057a10 */ /* 0x040fe40007ffe0ff */
[----:B------:R-:W-:-:S02]  /*4380*/  LEA.HI.X.SX32 R17, R17, R0, 0x1, P6 ;  /* 0x0000000011117211 */ /* 0x000fc400030f0eff */
[----:B------:R-:W-:Y:S02]  /*4390*/  ISETP.LT.AND P4, PT, R4, c[0x0][0x17c], !P0 ;  /* 0x00005f0004007a0c */ /* 0x000fe40004781270 */
[C---:B------:R-:W-:Y:S02]  /*43a0*/  LEA R4, P6, R5.reuse, R2, 0x1 ;  /* 0x0000000205047211 */ /* 0x040fe400078c08ff */
[----:B------:R-:W-:Y:S02]  /*43b0*/  PRMT R24, R10, 0x7632, R24 ;  /* 0x000076320a187816 */ /* 0x000fe40000000018 */
[C---:B0-----:R-:W-:Y:S02]  /*43c0*/  IADD3 R21, R5.reuse, c[0x0][0x198], RZ ;  /* 0x0000660005157a10 */ /* 0x041fe40007ffe0ff */
[----:B------:R-:W-:Y:S01]  /*43d0*/  LEA.HI.X.SX32 R5, R5, R0, 0x1, P6 ;  /* 0x0000000005057211 */ /* 0x000fe200030f0eff */
[----:B------:R0:W-:Y:S01]  /*43e0*/  @P3 STG.E.U16 [R16.64], R24 ;  /* 0x0000001810003986 */ /* 0x0001e2000c101504 */
[----:B------:R-:W-:-:S02]  /*43f0*/  IADD3 R9, R3, 0x29, RZ ;  /* 0x0000002903097810 */ /* 0x000fc40007ffe0ff */
[C---:B------:R-:W-:Y:S01]  /*4400*/  LEA R8, P6, R21.reuse, R2, 0x1 ;  /* 0x0000000215087211 */ /* 0x040fe200078c08ff */
[----:B------:R1:W-:Y:S01]  /*4410*/  @P2 STG.E.U16 [R4.64], R6 ;  /* 0x0000000604002986 */ /* 0x0003e2000c101504 */
[----:B--2---:R-:W-:Y:S02]  /*4420*/  IADD3 R13, R21, c[0x0][0x198], RZ ;  /* 0x00006600150d7a10 */ /* 0x004fe40007ffe0ff */
[----:B------:R-:W-:Y:S02]  /*4430*/  IADD3 R20, R3, 0x28, RZ ;  /* 0x0000002803147810 */ /* 0x000fe40007ffe0ff */
[----:B------:R-:W-:Y:S02]  /*4440*/  ISETP.LT.AND P2, PT, R9, c[0x0][0x17c], !P0 ;  /* 0x00005f0009007a0c */ /* 0x000fe40004741270 */
[----:B------:R-:W-:Y:S02]  /*4450*/  LEA.HI.X.SX32 R9, R21, R0, 0x1, P6 ;  /* 0x0000000015097211 */ /* 0x000fe400030f0eff */
[----:B------:R-:W-:-:S02]  /*4460*/  LEA R12, P6, R13, R2, 0x1 ;  /* 0x000000020d0c7211 */ /* 0x000fc400078c08ff */
[----:B------:R-:W-:Y:S02]  /*4470*/  ISETP.LT.AND P3, PT, R20, c[0x0][0x17c], !P0 ;  /* 0x00005f0014007a0c */ /* 0x000fe40004761270 */
[C---:B0-----:R-:W-:Y:S02]  /*4480*/  IADD3 R17, R13.reuse, c[0x0][0x198], RZ ;  /* 0x000066000d117a10 */ /* 0x041fe40007ffe0ff */
[----:B------:R-:W-:Y:S02]  /*4490*/  PRMT R20, R6, 0x7632, R20 ;  /* 0x0000763206147816 */ /* 0x000fe40000000014 */
[----:B------:R-:W-:Y:S02]  /*44a0*/  LEA.HI.X.SX32 R13, R13, R0, 0x1, P6 ;  /* 0x000000000d0d7211 */ /* 0x000fe400030f0eff */
[----:B------:R-:W-:Y:S01]  /*44b0*/  LEA R16, P6, R17, R2, 0x1 ;  /* 0x0000000211107211 */ /* 0x000fe200078c08ff */
[----:B------:R0:W-:Y:S01]  /*44c0*/  @P1 STG.E.U16 [R8.64], R20 ;  /* 0x0000001408001986 */ /* 0x0001e2000c101504 */
[----:B-1----:R-:W-:-:S02]  /*44d0*/  IADD3 R4, R3, 0x2b, RZ ;  /* 0x0000002b03047810 */ /* 0x002fc40007ffe0ff */
[C---:B------:R-:W-:Y:S01]  /*44e0*/  IADD3 R5, R17.reuse, c[0x0][0x198], RZ ;  /* 0x0000660011057a10 */ /* 0x040fe20007ffe0ff */
[----:B------:R1:W-:Y:S01]  /*44f0*/  @P5 STG.E.U16 [R12.64], R14 ;  /* 0x0000000e0c005986 */ /* 0x0003e2000c101504 */
[----:B------:R-:W-:Y:S02]  /*4500*/  LEA.HI.X.SX32 R17, R17, R0, 0x1, P6 ;  /* 0x0000000011117211 */ /* 0x000fe400030f0eff */
[----:B------:R-:W-:Y:S02]  /*4510*/  ISETP.LT.AND P5, PT, R4, c[0x0][0x17c], !P0 ;  /* 0x00005f0004007a0c */ /* 0x000fe400047a1270 */
[----:B------:R-:W-:Y:S02]  /*4520*/  LEA R4, P6, R5, R2, 0x1 ;  /* 0x0000000205047211 */ /* 0x000fe400078c08ff */
[----:B------:R-:W-:Y:S02]  /*4530*/  IADD3 R10, R3, 0x2a, RZ ;  /* 0x0000002a030a7810 */ /* 0x000fe40007ffe0ff */
[----:B0-----:R-:W-:-:S02]  /*4540*/  IADD3 R9, R5, c[0x0][0x198], RZ ;  /* 0x0000660005097a10 */ /* 0x001fc40007ffe0ff */
[----:B------:R-:W-:Y:S02]  /*4550*/  LEA.HI.X.SX32 R5, R5, R0, 0x1, P6 ;  /* 0x0000000005057211 */ /* 0x000fe400030f0eff */
[----:B------:R-:W-:Y:S02]  /*4560*/  ISETP.LT.AND P1, PT, R10, c[0x0][0x17c], !P0 ;  /* 0x00005f000a007a0c */ /* 0x000fe40004721270 */
[C---:B------:R-:W-:Y:S02]  /*4570*/  LEA R8, P6, R9.reuse, R2, 0x1 ;  /* 0x0000000209087211 */ /* 0x040fe400078c08ff */
[----:B------:R-:W-:Y:S02]  /*4580*/  PRMT R10, R14, 0x7632, R10 ;  /* 0x000076320e0a7816 */ /* 0x000fe4000000000a */
[C---:B-1----:R-:W-:Y:S02]  /*4590*/  IADD3 R13, R9.reuse, c[0x0][0x198], RZ ;  /* 0x00006600090d7a10 */ /* 0x042fe40007ffe0ff */
[----:B------:R-:W-:Y:S01]  /*45a0*/  LEA.HI.X.SX32 R9, R9, R0, 0x1, P6 ;  /* 0x0000000009097211 */ /* 0x000fe200030f0eff */
[----:B------:R0:W-:Y:S01]  /*45b0*/  @P4 STG.E.U16 [R16.64], R10 ;  /* 0x0000000a10004986 */ /* 0x0001e2000c101504 */
[----:B------:R-:W-:-:S02]  /*45c0*/  LEA R12, P6, R13, R2, 0x1 ;  /* 0x000000020d0c7211 */ /* 0x000fc400078c08ff */
[C---:B------:R-:W-:Y:S01]  /*45d0*/  IADD3 R6, R3.reuse, 0x2c, RZ ;  /* 0x0000002c03067810 */ /* 0x040fe20007ffe0ff */
[----:B------:R1:W-:Y:S01]  /*45e0*/  @P3 STG.E.U16 [R4.64], R18 ;  /* 0x0000001204003986 */ /* 0x0003e2000c101504 */
[----:B------:R-:W-:Y:S02]  /*45f0*/  PRMT R14, R22, 0x7632, R14 ;  /* 0x00007632160e7816 */ /* 0x000fe4000000000e */
[----:B------:R-:W-:Y:S02]  /*4600*/  ISETP.LT.AND P4, PT, R6, c[0x0][0x17c], !P0 ;  /* 0x00005f0006007a0c */ /* 0x000fe40004781270 */
[----:B------:R-:W-:Y:S02]  /*4610*/  IADD3 R6, R3, 0x2d, RZ ;  /* 0x0000002d03067810 */ /* 0x000fe40007ffe0ff */
[----:B0-----:R-:W-:Y:S02]  /*4620*/  IADD3 R17, R13, c[0x0][0x198], RZ ;  /* 0x000066000d117a10 */ /* 0x001fe40007ffe0ff */
[----:B------:R-:W-:-:S02]  /*4630*/  PRMT R10, R18, 0x7632, R10 ;  /* 0x00007632120a7816 */ /* 0x000fc4000000000a */
[----:B------:R-:W-:Y:S02]  /*4640*/  LEA.HI.X.SX32 R13, R13, R0, 0x1, P6 ;  /* 0x000000000d0d7211 */ /* 0x000fe400030f0eff */
[----:B------:R-:W-:Y:S01]  /*4650*/  LEA R16, P6, R17, R2, 0x1 ;  /* 0x0000000211107211 */ /* 0x000fe200078c08ff */
[----:B------:R0:W-:Y:S01]  /*4660*/  @P2 STG.E.U16 [R8.64], R10 ;  /* 0x0000000a08002986 */ /* 0x0001e2000c101504 */
[----:B-1----:R-:W-:Y:S02]  /*4670*/  IADD3 R4, R3, 0x2f, RZ ;  /* 0x0000002f03047810 */ /* 0x002fe40007ffe0ff */
[C---:B------:R-:W-:Y:S01]  /*4680*/  IADD3 R5, R17.reuse, c[0x0][0x198], RZ ;  /* 0x0000660011057a10 */ /* 0x040fe20007ffe0ff */
[----:B------:R1:W-:Y:S01]  /*4690*/  @P1 STG.E.U16 [R12.64], R22 ;  /* 0x000000160c001986 */ /* 0x0003e2000c101504 */
[----:B------:R-:W-:Y:S02]  /*46a0*/  LEA.HI.X.SX32 R17, R17, R0, 0x1, P6 ;  /* 0x0000000011117211 */ /* 0x000fe400030f0eff */
[----:B------:R-:W-:-:S02]  /*46b0*/  ISETP.LT.AND P1, PT, R4, c[0x0][0x17c], !P0 ;  /* 0x00005f0004007a0c */ /* 0x000fc40004721270 */
[C---:B------:R-:W-:Y:S01]  /*46c0*/  LEA R4, P6, R5.reuse, R2, 0x1 ;  /* 0x0000000205047211 */ /* 0x040fe200078c08ff */
[----:B------:R2:W-:Y:S01]  /*46d0*/  @P5 STG.E.U16 [R16.64], R14 ;  /* 0x0000000e10005986 */ /* 0x0005e2000c101504 */
[----:B------:R-:W-:Y:S02]  /*46e0*/  ISETP.LT.AND P3, PT, R6, c[0x0][0x17c], !P0 ;  /* 0x00005f0006007a0c */ /* 0x000fe40004761270 */
[----:B0-----:R-:W-:Y:S02]  /*46f0*/  IADD3 R9, R5, c[0x0][0x198], RZ ;  /* 0x0000660005097a10 */ /* 0x001fe40007ffe0ff */
[----:B------:R-:W-:Y:S02]  /*4700*/  IADD3 R6, R3, 0x2e, RZ ;  /* 0x0000002e03067810 */ /* 0x000fe40007ffe0ff */
[----:B------:R-:W-:Y:S02]  /*4710*/  LEA.HI.X.SX32 R5, R5, R0, 0x1, P6 ;  /* 0x0000000005057211 */ /* 0x000fe400030f0eff */
[----:B------:R-:W-:-:S02]  /*4720*/  LEA R8, P6, R9, R2, 0x1 ;  /* 0x0000000209087211 */ /* 0x000fc400078c08ff */
[C---:B-1----:R-:W-:Y:S01]  /*4730*/  IADD3 R13, R9.reuse, c[0x0][0x198], RZ ;  /* 0x00006600090d7a10 */ /* 0x042fe20007ffe0ff */
[----:B------:R0:W-:Y:S01]  /*4740*/  @P4 STG.E.U16 [R4.64], R26 ;  /* 0x0000001a04004986 */ /* 0x0001e2000c101504 */
[----:B------:R-:W-:Y:S02]  /*4750*/  ISETP.LT.AND P2, PT, R6, c[0x0][0x17c], !P0 ;  /* 0x00005f0006007a0c */ /* 0x000fe40004741270 */
[----:B------:R-:W-:Y:S02]  /*4760*/  LEA.HI.X.SX32 R9, R9, R0, 0x1, P6 ;  /* 0x0000000009097211 */ /* 0x000fe400030f0eff */
[C---:B------:R-:W-:Y:S02]  /*4770*/  LEA R12, P6, R13.reuse, R2, 0x1 ;  /* 0x000000020d0c7211 */ /* 0x040fe400078c08ff */
[----:B--2---:R-:W-:Y:S02]  /*4780*/  IADD3 R17, R13, c[0x0][0x198], RZ ;  /* 0x000066000d117a10 */ /* 0x004fe40007ffe0ff */
[----:B------:R-:W-:-:S02]  /*4790*/  PRMT R10, R26, 0x7632, R10 ;  /* 0x000076321a0a7816 */ /* 0x000fc4000000000a */
[----:B------:R-:W-:Y:S02]  /*47a0*/  LEA.HI.X.SX32 R13, R13, R0, 0x1, P6 ;  /* 0x000000000d0d7211 */ /* 0x000fe400030f0eff */
[----:B------:R-:W-:Y:S01]  /*47b0*/  LEA R16, P6, R17, R2, 0x1 ;  /* 0x0000000211107211 */ /* 0x000fe200078c08ff */
[----:B------:R1:W-:Y:S01]  /*47c0*/  @P3 STG.E.U16 [R8.64], R10 ;  /* 0x0000000a08003986 */ /* 0x0003e2000c101504 */
[C---:B0-----:R-:W-:Y:S02]  /*47d0*/  IADD3 R4, R3.reuse, 0x33, RZ ;  /* 0x0000003303047810 */ /* 0x041fe40007ffe0ff */
[----:B------:R-:W-:Y:S01]  /*47e0*/  IADD3 R6, R3, 0x30, RZ ;  /* 0x0000003003067810 */ /* 0x000fe20007ffe0ff */
[----:B------:R0:W-:Y:S01]  /*47f0*/  @P2 STG.E.U16 [R12.64], R30 ;  /* 0x0000001e0c002986 */ /* 0x0001e2000c101504 */
[C---:B------:R-:W-:Y:S02]  /*4800*/  IADD3 R21, R17.reuse, c[0x0][0x198], RZ ;  /* 0x0000660011157a10 */ /* 0x040fe40007ffe0ff */
[----:B------:R-:W-:-:S02]  /*4810*/  LEA.HI.X.SX32 R17, R17, R0, 0x1, P6 ;  /* 0x0000000011117211 */ /* 0x000fc400030f0eff */
[----:B------:R-:W-:Y:S02]  /*4820*/  PRMT R14, R30, 0x7632, R14 ;  /* 0x000076321e0e7816 */ /* 0x000fe4000000000e */
[----:B------:R-:W-:Y:S02]  /*4830*/  ISETP.LT.AND P2, PT, R4, c[0x0][0x17c], !P0 ;  /* 0x00005f0004007a0c */ /* 0x000fe40004741270 */
[----:B------:R-:W-:Y:S01]  /*4840*/  IADD3 R5, R3, 0x34, RZ ;  /* 0x0000003403057810 */ /* 0x000fe20007ffe0ff */
[----:B------:R2:W-:Y:S01]  /*4850*/  @P1 STG.E.U16 [R16.64], R14 ;  /* 0x0000000e10001986 */ /* 0x0005e2000c101504 */
[----:B------:R-:W-:Y:S02]  /*4860*/  ISETP.LT.AND P5, PT, R6, c[0x0][0x17c], !P0 ;  /* 0x00005f0006007a0c */ /* 0x000fe400047a1270 */
[----:B------:R-:W-:Y:S02]  /*4870*/  LEA R4, P6, R21, R2, 0x1 ;  /* 0x0000000215047211 */ /* 0x000fe400078c08ff */
[----:B------:R-:W-:-:S02]  /*4880*/  IADD3 R6, R3, 0x31, RZ ;  /* 0x0000003103067810 */ /* 0x000fc40007ffe0ff */
[----:B-1----:R-:W-:Y:S02]  /*4890*/  IADD3 R9, R21, c[0x0][0x198], RZ ;  /* 0x0000660015097a10 */ /* 0x002fe40007ffe0ff */
[----:B------:R-:W-:Y:S02]  /*48a0*/  ISETP.LT.AND P1, PT, R5, c[0x0][0x17c], !P0 ;  /* 0x00005f0005007a0c */ /* 0x000fe40004721270 */
[----:B------:R-:W-:Y:S02]  /*48b0*/  LEA.HI.X.SX32 R5, R21, R0, 0x1, P6 ;  /* 0x0000000015057211 */ /* 0x000fe400030f0eff */
[----:B------:R-:W-:Y:S02]  /*48c0*/  ISETP.LT.AND P4, PT, R6, c[0x0][0x17c], !P0 ;  /* 0x00005f0006007a0c */ /* 0x000fe40004781270 */
[----:B------:R-:W-:Y:S01]  /*48d0*/  LEA R8, P6, R9, R2, 0x1 ;  /* 0x0000000209087211 */ /* 0x000fe200078c08ff */
[----:B------:R1:W-:Y:S01]  /*48e0*/  @P5 STG.E.U16 [R4.64], R35 ;  /* 0x0000002304005986 */ /* 0x0003e2000c101504 */
[----:B------:R-:W-:-:S02]  /*48f0*/  IADD3 R6, R3, 0x32, RZ ;  /* 0x0000003203067810 */ /* 0x000fc40007ffe0ff */
[C---:B0-----:R-:W-:Y:S02]  /*4900*/  IADD3 R13, R9.reuse, c[0x0][0x198], RZ ;  /* 0x00006600090d7a10 */ /* 0x041fe40007ffe0ff */
[----:B------:R-:W-:Y:S02]  /*4910*/  LEA.HI.X.SX32 R9, R9, R0, 0x1, P6 ;  /* 0x0000000009097211 */ /* 0x000fe400030f0eff */
[----:B------:R-:W-:Y:S02]  /*4920*/  ISETP.LT.AND P3, PT, R6, c[0x0][0x17c], !P0 ;  /* 0x00005f0006007a0c */ /* 0x000fe40004761270 */
[C---:B------:R-:W-:Y:S02]  /*4930*/  LEA R12, P6, R13.reuse, R2, 0x1 ;  /* 0x000000020d0c7211 */ /* 0x040fe400078c08ff */
[C---:B--2---:R-:W-:Y:S02]  /*4940*/  IADD3 R17, R13.reuse, c[0x0][0x198], RZ ;  /* 0x000066000d117a10 */ /* 0x044fe40007ffe0ff */
[----:B------:R-:W-:-:S02]  /*4950*/  LEA.HI.X.SX32 R13, R13, R0, 0x1, P6 ;  /* 0x000000000d0d7211 */ /* 0x000fc400030f0eff */
[----:B------:R-:W-:Y:S02]  /*4960*/  LEA R16, P6, R17, R2, 0x1 ;  /* 0x0000000211107211 */ /* 0x000fe400078c08ff */
[----:B------:R-:W-:Y:S02]  /*4970*/  PRMT R10, R35, 0x7632, R10 ;  /* 0x00007632230a7816 */ /* 0x000fe4000000000a */
[----:B------:R-:W-:Y:S02]  /*4980*/  IADD3 R21, R17, c[0x0][0x198], RZ ;  /* 0x0000660011157a10 */ /* 0x000fe40007ffe0ff */
[----:B------:R-:W-:Y:S01]  /*4990*/  IADD3 R6, R3, 0x35, RZ ;  /* 0x0000003503067810 */ /* 0x000fe20007ffe0ff */
[----:B------:R0:W-:Y:S01]  /*49a0*/  @P4 STG.E.U16 [R8.64], R10 ;  /* 0x0000000a08004986 */ /* 0x0001e2000c101504 */
[----:B------:R-:W-:Y:S02]  /*49b0*/  PRMT R14, R11, 0x7632, R14 ;  /* 0x000076320b0e7816 */ /* 0x000fe4000000000e */
[----:B------:R-:W-:Y:S01]  /*49c0*/  LEA.HI.X.SX32 R17, R17, R0, 0x1, P6 ;  /* 0x0000000011117211 */ /* 0x000fe200030f0eff */
[----:B------:R2:W-:Y:S01]  /*49d0*/  @P3 STG.E.U16 [R12.64], R11 ;  /* 0x0000000b0c003986 */ /* 0x0005e2000c101504 */
[----:B-1----:R-:W-:-:S02]  /*49e0*/  IADD3 R5, R3, 0x38, RZ ;  /* 0x0000003803057810 */ /* 0x002fc40007ffe0ff */
[----:B------:R-:W-:Y:S01]  /*49f0*/  LEA R4, P6, R21, R2, 0x1 ;  /* 0x0000000215047211 */ /* 0x000fe200078c08ff */
[----:B------:R1:W-:Y:S01]  /*4a00*/  @P2 STG.E.U16 [R16.64], R14 ;  /* 0x0000000e10002986 */ /* 0x0003e2000c101504 */
[----:B------:R-:W-:Y:S02]  /*4a10*/  ISETP.LT.AND P5, PT, R6, c[0x0][0x17c], !P0 ;  /* 0x00005f0006007a0c */ /* 0x000fe400047a1270 */
[----:B------:R-:W-:Y:S02]  /*4a20*/  IADD3 R6, R3, 0x36, RZ ;  /* 0x0000003603067810 */ /* 0x000fe40007ffe0ff */
[----:B0-----:R-:W-:Y:S02]  /*4a30*/  IADD3 R9, R21, c[0x0][0x198], RZ ;  /* 0x0000660015097a10 */ /* 0x001fe40007ffe0ff */
[----:B------:R-:W-:Y:S02]  /*4a40*/  ISETP.LT.AND P2, PT, R5, c[0x0][0x17c], !P0 ;  /* 0x00005f0005007a0c */ /* 0x000fe40004741270 */
[----:B------:R-:W-:-:S02]  /*4a50*/  LEA.HI.X.SX32 R5, R21, R0, 0x1, P6 ;  /* 0x0000000015057211 */ /* 0x000fc400030f0eff */
[C---:B------:R-:W-:Y:S02]  /*4a60*/  LEA R8, P6, R9.reuse, R2, 0x1 ;  /* 0x0000000209087211 */ /* 0x040fe400078c08ff */
[----:B------:R-:W-:Y:S01]  /*4a70*/  ISETP.LT.AND P4, PT, R6, c[0x0][0x17c], !P0 ;  /* 0x00005f0006007a0c */ /* 0x000fe20004781270 */
[----:B------:R0:W-:Y:S01]  /*4a80*/  @P1 STG.E.U16 [R4.64], R7 ;  /* 0x0000000704001986 */ /* 0x0001e2000c101504 */
[----:B--2---:R-:W-:Y:S02]  /*4a90*/  IADD3 R11, R9, c[0x0][0x198], RZ ;  /* 0x00006600090b7a10 */ /* 0x004fe40007ffe0ff */
[----:B------:R-:W-:Y:S02]  /*4aa0*/  IADD3 R6, R3, 0x37, RZ ;  /* 0x0000003703067810 */ /* 0x000fe40007ffe0ff */
[----:B------:R-:W-:Y:S02]  /*4ab0*/  LEA.HI.X.SX32 R9, R9, R0, 0x1, P6 ;  /* 0x0000000009097211 */ /* 0x000fe400030f0eff */
[----:B------:R-:W-:-:S02]  /*4ac0*/  LEA R10, P6, R11, R2, 0x1 ;  /* 0x000000020b0a7211 */ /* 0x000fc400078c08ff */
[----:B------:R-:W-:Y:S02]  /*4ad0*/  ISETP.LT.AND P3, PT, R6, c[0x0][0x17c], !P0 ;  /* 0x00005f0006007a0c */ /* 0x000fe40004761270 */
[----:B------:R-:W-:Y:S02]  /*4ae0*/  IADD3 R13, R11, c[0x0][0x198], RZ ;  /* 0x000066000b0d7a10 */ /* 0x000fe40007ffe0ff */
[----:B------:R-:W-:Y:S02]  /*4af0*/  IADD3 R6, R3, 0x39, RZ ;  /* 0x0000003903067810 */ /* 0x000fe40007ffe0ff */
[----:B-1----:R-:W-:Y:S02]  /*4b00*/  PRMT R17, R7, 0x7632, R17 ;  /* 0x0000763207117816 */ /* 0x002fe40000000011 */
[----:B------:R-:W-:Y:S02]  /*4b10*/  LEA.HI.X.SX32 R11, R11, R0, 0x1, P6 ;  /* 0x000000000b0b7211 */ /* 0x000fe400030f0eff */
[C---:B------:R-:W-:Y:S01]  /*4b20*/  LEA R12, P6, R13.reuse, R2, 0x1 ;  /* 0x000000020d0c7211 */ /* 0x040fe200078c08ff */
[----:B------:R1:W-:Y:S01]  /*4b30*/  @P5 STG.E.U16 [R8.64], R17 ;  /* 0x0000001108005986 */ /* 0x0003e2000c101504 */
[----:B0-----:R-:W-:-:S02]  /*4b40*/  IADD3 R7, R13, c[0x0][0x198], RZ ;  /* 0x000066000d077a10 */ /* 0x001fc40007ffe0ff */
[----:B------:R-:W-:Y:S01]  /*4b50*/  ISETP.LT.AND P1, PT, R6, c[0x0][0x17c], !P0 ;  /* 0x00005f0006007a0c */ /* 0x000fe20004721270 */
[----:B------:R0:W-:Y:S01]  /*4b60*/  @P4 STG.E.U16 [R10.64], R15 ;  /* 0x0000000f0a004986 */ /* 0x0001e2000c101504 */
[----:B------:R-:W-:Y:S02]  /*4b70*/  IADD3 R6, R3, 0x3a, RZ ;  /* 0x0000003a03067810 */ /* 0x000fe40007ffe0ff */
[----:B------:R-:W-:Y:S02]  /*4b80*/  PRMT R14, R15, 0x7632, R14 ;  /* 0x000076320f0e7816 */ /* 0x000fe4000000000e */
[----:B------:R-:W-:Y:S02]  /*4b90*/  LEA.HI.X.SX32 R13, R13, R0, 0x1, P6 ;  /* 0x000000000d0d7211 */ /* 0x000fe400030f0eff */
[----:B------:R-:W-:Y:S02]  /*4ba0*/  IADD3 R5, R3, 0x3c, RZ ;  /* 0x0000003c03057810 */ /* 0x000fe40007ffe0ff */
[----:B-1----:R-:W-:Y:S01]  /*4bb0*/  IADD3 R9, R7, c[0x0][0x198], RZ ;  /* 0x0000660007097a10 */ /* 0x002fe20007ffe0ff */
[----:B------:R1:W-:Y:S01]  /*4bc0*/  @P3 STG.E.U16 [R12.64], R14 ;  /* 0x0000000e0c003986 */ /* 0x0003e2000c101504 */
[----:B------:R-:W-:-:S02]  /*4bd0*/  ISETP.LT.AND P5, PT, R6, c[0x0][0x17c], !P0 ;  /* 0x00005f0006007a0c */ /* 0x000fc400047a1270 */
[----:B------:R-:W-:Y:S02]  /*4be0*/  LEA R4, P6, R7, R2, 0x1 ;  /* 0x0000000207047211 */ /* 0x000fe400078c08ff */
[----:B------:R-:W-:Y:S02]  /*4bf0*/  IADD3 R6, R3, 0x3b, RZ ;  /* 0x0000003b03067810 */ /* 0x000fe40007ffe0ff */
[----:B------:R-:W-:Y:S02]  /*4c00*/  IADD3 R17, R9, c[0x0][0x198], RZ ;  /* 0x0000660009117a10 */ /* 0x000fe40007ffe0ff */
[----:B------:R-:W-:Y:S02]  /*4c10*/  ISETP.LT.AND P3, PT, R5, c[0x0][0x17c], !P0 ;  /* 0x00005f0005007a0c */ /* 0x000fe40004761270 */
[----:B------:R-:W-:Y:S02]  /*4c20*/  LEA.HI.X.SX32 R5, R7, R0, 0x1, P6 ;  /* 0x0000000007057211 */ /* 0x000fe400030f0eff */
[----:B------:R-:W-:-:S02]  /*4c30*/  ISETP.LT.AND P4, PT, R6, c[0x0][0x17c], !P0 ;  /* 0x00005f0006007a0c */ /* 0x000fc40004781270 */
[----:B0-----:R-:W-:Y:S01]  /*4c40*/  IADD3 R11, R17, c[0x0][0x198], RZ ;  /* 0x00006600110b7a10 */ /* 0x001fe20007ffe0ff */
[----:B------:R0:W-:Y:S01]  /*4c50*/  @P2 STG.E.U16 [R4.64], R19 ;  /* 0x0000001304002986 */ /* 0x0001e2000c101504 */
[----:B------:R-:W-:Y:S02]  /*4c60*/  IADD3 R8, R3, 0x3d, RZ ;  /* 0x0000003d03087810 */ /* 0x000fe40007ffe0ff */
[----:B------:R-:W-:Y:S02]  /*4c70*/  LEA R6, P6, R9, R2, 0x1 ;  /* 0x0000000209067211 */ /* 0x000fe400078c08ff */
[----:B-1----:R-:W-:Y:S02]  /*4c80*/  IADD3 R13, R11, c[0x0][0x198], RZ ;  /* 0x000066000b0d7a10 */ /* 0x002fe40007ffe0ff */
[----:B------:R-:W-:Y:S02]  /*4c90*/  PRMT R16, R19, 0x7632, R16 ;  /* 0x0000763213107816 */ /* 0x000fe40000000010 */
[----:B------:R-:W-:-:S02]  /*4ca0*/  LEA.HI.X.SX32 R7, R9, R0, 0x1, P6 ;  /* 0x0000000009077211 */ /* 0x000fc400030f0eff */
[----:B------:R-:W-:Y:S02]  /*4cb0*/  ISETP.LT.AND P2, PT, R8, c[0x0][0x17c], !P0 ;  /* 0x00005f0008007a0c */ /* 0x000fe40004741270 */
[----:B------:R-:W-:Y:S01]  /*4cc0*/  LEA R8, P6, R17, R2, 0x1 ;  /* 0x0000000211087211 */ /* 0x000fe200078c08ff */
[----:B------:R1:W-:Y:S01]  /*4cd0*/  @P1 STG.E.U16 [R6.64], R16 ;  /* 0x0000001006001986 */ /* 0x0003e2000c101504 */
[----:B------:R-:W-:Y:S02]  /*4ce0*/  IADD3 R15, R13, c[0x0][0x198], RZ ;  /* 0x000066000d0f7a10 */ /* 0x000fe40007ffe0ff */
[----:B------:R-:W-:Y:S02]  /*4cf0*/  LEA.HI.X.SX32 R9, R17, R0, 0x1, P6 ;  /* 0x0000000011097211 */ /* 0x000fe400030f0eff */
[-C--:B------:R-:W-:Y:S02]  /*4d00*/  LEA R10, P1, R11, R2.reuse, 0x1 ;  /* 0x000000020b0a7211 */ /* 0x080fe400078208ff */
[----:B------:R-:W-:Y:S01]  /*4d10*/  LEA R12, P6, R13, R2, 0x1 ;  /* 0x000000020d0c7211 */ /* 0x000fe200078c08ff */
[----:B------:R2:W-:Y:S01]  /*4d20*/  @P5 STG.E.U16 [R8.64], R23 ;  /* 0x0000001708005986 */ /* 0x0005e2000c101504 */
[----:B------:R-:W-:-:S02]  /*4d30*/  IADD3 R17, R15, c[0x0][0x198], RZ ;  /* 0x000066000f117a10 */ /* 0x000fc40007ffe0ff */
[-C--:B------:R-:W-:Y:S02]  /*4d40*/  LEA.HI.X.SX32 R11, R11, R0.reuse, 0x1, P1 ;  /* 0x000000000b0b7211 */ /* 0x080fe400008f0eff */
[----:B------:R-:W-:Y:S02]  /*4d50*/  LEA.HI.X.SX32 R13, R13, R0, 0x1, P6 ;  /* 0x000000000d0d7211 */ /* 0x000fe400030f0eff */
[-C--:B0-----:R-:W-:Y:S02]  /*4d60*/  LEA R4, P6, R15, R2.reuse, 0x1 ;  /* 0x000000020f047211 */ /* 0x081fe400078c08ff */
[----:B-1----:R-:W-:Y:S02]  /*4d70*/  LEA R6, P1, R17, R2, 0x1 ;  /* 0x0000000211067211 */ /* 0x002fe400078208ff */
[----:B------:R-:W-:Y:S02]  /*4d80*/  IADD3 R14, R3, 0x3e, RZ ;  /* 0x0000003e030e7810 */ /* 0x000fe40007ffe0ff */
[----:B------:R-:W-:-:S02]  /*4d90*/  IADD3 R19, R17, c[0x0][0x198], RZ ;  /* 0x0000660011137a10 */ /* 0x000fc40007ffe0ff */
[----:B------:R-:W-:Y:S02]  /*4da0*/  IADD3 R3, R3, 0x3f, RZ ;  /* 0x0000003f03037810 */ /* 0x000fe40007ffe0ff */
[-C--:B------:R-:W-:Y:S02]  /*4db0*/  LEA.HI.X.SX32 R5, R15, R0.reuse, 0x1, P6 ;  /* 0x000000000f057211 */ /* 0x080fe400030f0eff */
[----:B------:R-:W-:Y:S02]  /*4dc0*/  LEA.HI.X.SX32 R7, R17, R0, 0x1, P1 ;  /* 0x0000000011077211 */ /* 0x000fe400008f0eff */
[----:B------:R-:W-:Y:S02]  /*4dd0*/  LEA R2, P6, R19, R2, 0x1 ;  /* 0x0000000213027211 */ /* 0x000fe400078c08ff */
[----:B------:R-:W-:Y:S02]  /*4de0*/  ISETP.LT.AND P1, PT, R14, c[0x0][0x17c], !P0 ;  /* 0x00005f000e007a0c */ /* 0x000fe40004721270 */
[----:B------:R-:W-:-:S02]  /*4df0*/  ISETP.LT.AND P0, PT, R3, c[0x0][0x17c], !P0 ;  /* 0x00005f0003007a0c */ /* 0x000fc40004701270 */
[----:B------:R-:W-:Y:S02]  /*4e00*/  LEA.HI.X.SX32 R3, R19, R0, 0x1, P6 ;  /* 0x0000000013037211 */ /* 0x000fe400030f0eff */
[----:B------:R-:W-:Y:S02]  /*4e10*/  PRMT R0, R23, 0x7632, R0 ;  /* 0x0000763217007816 */ /* 0x000fe40000000000 */
[----:B--2---:R-:W-:-:S03]  /*4e20*/  PRMT R9, R27, 0x7632, R9 ;  /* 0x000076321b097816 */ /* 0x004fc60000000009 */
[----:B------:R0:W-:Y:S04]  /*4e30*/  @P4 STG.E.U16 [R10.64], R0 ;  /* 0x000000000a004986 */ /* 0x0001e8000c101504 */
[----:B------:R0:W-:Y:S04]  /*4e40*/  @P3 STG.E.U16 [R12.64], R27 ;  /* 0x0000001b0c003986 */ /* 0x0001e8000c101504 */
[----:B------:R0:W-:Y:S04]  /*4e50*/  @P2 STG.E.U16 [R4.64], R9 ;  /* 0x0000000904002986 */ /* 0x0001e8000c101504 */
[----:B------:R0:W-:Y:S01]  /*4e60*/  @P1 STG.E.U16 [R6.64], R31 ;  /* 0x0000001f06001986 */ /* 0x0001e2000c101504 */
[----:B------:R-:W-:Y:S05]  /*4e70*/  @!P0 EXIT ;  /* 0x000000000000894d */ /* 0x000fea0003800000 */
[----:B0-----:R-:W-:-:S05]  /*4e80*/  PRMT R31, R31, 0x7632, R31 ;  /* 0x000076321f1f7816 */ /* 0x001fca000000001f */
[----:B------:R-:W-:Y:S01]  /*4e90*/  STG.E.U16 [R2.64], R31 ;  /* 0x0000001f02007986 */ /* 0x000fe2000c101504 */
[----:B------:R-:W-:Y:S05]  /*4ea0*/  EXIT ;  /* 0x000000000000794d */ /* 0x000fea0003800000 */
.L_x_3:
[----:B------:R-:W-:-:S00]  /*4eb0*/  BRA `(.L_x_3) ;  /* 0xfffffff000007947 */ /* 0x000fc0000383ffff */
[----:B------:R-:W-:-:S00]  /*4ec0*/  NOP ;  /* 0x0000000000007918 */ /* 0x000fc00000000000 */
        /* <DEDUP_REMOVED lines=11> */
.L_x_4:


//--------------------- .nv.shared.matmul_kernel  --------------------------
	.section	.nv.shared.matmul_kernel,"aw",@nobits
	.sectionflags	@""
	.align	16
